# CuTe-DSL kernel — source=fa4 family=fa4_bwd_sm100
# config = {"dtype": "Float16", "causal": false, "use_2cta": false, "head_dim": 96}


// ===== COMPILED SASS (sm_100a) =====

	.target	sm_100a

	.elftype	@"ET_EXEC"


//--------------------- .note.nv.tkinfo           --------------------------
	.section	.note.nv.tkinfo,"",@"SHT_NOTE"
	.sectionflags	@"SHF_NOTE_NV_TKINFO"
	.tkinfo
        /*0018*/ 	.word	0x00000081
        /*0030*/ 	.string	""
        /*0030*/ 	.string	"ptxas"
        /*0030*/ 	.string	"Cuda compilation tools, release 12.9, V12.9.83"
        /*0030*/ 	.string	"Build system must define TOOLS_VERSION_EXTENDED"
        /*0030*/ 	.string	"-O 3 -arch sm_100a "



//--------------------- .note.nv.cuver            --------------------------
	.section	.note.nv.cuver,"",@"SHT_NOTE"
	.sectionflags	@"SHF_NOTE_NV_CUVER"
        /*0018*/ 	.short	0x0001
        /*001a*/ 	.short	0x0064
        /*001c*/ 	.short	0x0001
        /*001e*/ 	.short	0x0000
        /*0020*/ 	.short	0x0001
        /*0022*/ 	.short	0x0000


//--------------------- .nv.info                  --------------------------
	.section	.nv.info,"",@"SHT_CUDA_INFO"
	.align	4


	//----- nvinfo : EIATTR_REGCOUNT
	.align		4
        /*0000*/ 	.byte	0x04, 0x2f
        /*0002*/ 	.short	(.L_4 - .L_3)
	.align		4
.L_3:
        /*0004*/ 	.word	index@(kernel_cutlass_kernel_flash_attncuteflash_bwd_sm100FlashAttentionBackwardSm100_object_at__tensor0000o9611101213_None_tensor0000o9611101213_None_tensor0000o9611101213_tensorptrf32gmemo1i64_0)
        /*0008*/ 	.word	0x00000080


	//----- nvinfo : EIATTR_FRAME_SIZE
	.align		4
.L_4:
        /*000c*/ 	.byte	0x04, 0x11
        /*000e*/ 	.short	(.L_6 - .L_5)
	.align		4
.L_5:
        /*0010*/ 	.word	index@($__internal_2_$__cuda_sm10x_tcgen05_guardrail_trap_unallocated_columns_being_dealloced)
        /*0014*/ 	.word	0x00000000


	//----- nvinfo : EIATTR_FRAME_SIZE
	.align		4
.L_6:
        /*0018*/ 	.byte	0x04, 0x11
        /*001a*/ 	.short	(.L_8 - .L_7)
	.align		4
.L_7:
        /*001c*/ 	.word	index@($__internal_1_$__cuda_sm10x_tcgen05_guardrail_trap_phase_invalid_during_alloc)
        /*0020*/ 	.word	0x00000000


	//----- nvinfo : EIATTR_FRAME_SIZE
	.align		4
.L_8:
        /*0024*/ 	.byte	0x04, 0x11
        /*0026*/ 	.short	(.L_10 - .L_9)
	.align		4
.L_9:
        /*0028*/ 	.word	index@($__internal_0_$__cuda_sm10x_tcgen05_guardrail_trap_col_being_dealloced_not_returned_by_alloc)
        /*002c*/ 	.word	0x00000000


	//----- nvinfo : EIATTR_FRAME_SIZE
	.align		4
.L_10:
        /*0030*/ 	.byte	0x04, 0x11
        /*0032*/ 	.short	(.L_12 - .L_11)
	.align		4
.L_11:
        /*0034*/ 	.word	index@(kernel_cutlass_kernel_flash_attncuteflash_bwd_sm100FlashAttentionBackwardSm100_object_at__tensor0000o9611101213_None_tensor0000o9611101213_None_tensor0000o9611101213_tensorptrf32gmemo1i64_0)
        /*0038*/ 	.word	0x00000000


	//----- nvinfo : EIATTR_MIN_STACK_SIZE
	.align		4
.L_12:
        /*003c*/ 	.byte	0x04, 0x12
        /*003e*/ 	.short	(.L_14 - .L_13)
	.align		4
.L_13:
        /*0040*/ 	.word	index@(kernel_cutlass_kernel_flash_attncuteflash_bwd_sm100FlashAttentionBackwardSm100_object_at__tensor0000o9611101213_None_tensor0000o9611101213_None_tensor0000o9611101213_tensorptrf32gmemo1i64_0)
        /*0044*/ 	.word	0x00000000
.L_14:


//--------------------- .nv.info.kernel_cutlass_kernel_flash_attncuteflash_bwd_sm100FlashAttentionBackwardSm100_object_at__tensor0000o9611101213_None_tensor0000o9611101213_None_tensor0000o9611101213_tensorptrf32gmemo1i64_0 --------------------------
	.section	.nv.info.kernel_cutlass_kernel_flash_attncuteflash_bwd_sm100FlashAttentionBackwardSm100_object_at__tensor0000o9611101213_None_tensor0000o9611101213_None_tensor0000o9611101213_tensorptrf32gmemo1i64_0,"",@"SHT_CUDA_INFO"
	.sectionflags	@""
	.align	4


	//----- nvinfo : EIATTR_CUDA_API_VERSION
	.align		4
        /*0000*/ 	.byte	0x04, 0x37
        /*0002*/ 	.short	(.L_16 - .L_15)
.L_15:
        /*0004*/ 	.word	0x00000081


	//----- nvinfo : EIATTR_KPARAM_INFO
	.align		4
.L_16:
        /*0008*/ 	.byte	0x04, 0x17
        /*000a*/ 	.short	(.L_18 - .L_17)
.L_17:
        /*000c*/ 	.word	0x00000000
        /*0010*/ 	.short	0x001b
        /*0012*/ 	.short	0x0464
        /*0014*/ 	.byte	0x00, 0xf0, 0x31, 0x00


	//----- nvinfo : EIATTR_KPARAM_INFO
	.align		4
.L_18:
        /*0018*/ 	.byte	0x04, 0x17
        /*001a*/ 	.short	(.L_20 - .L_19)
.L_19:
        /*001c*/ 	.word	0x00000000
        /*0020*/ 	.short	0x001a
        /*0022*/ 	.short	0x0460
        /*0024*/ 	.byte	0x00, 0xf0, 0x11, 0x00


	//----- nvinfo : EIATTR_KPARAM_INFO
	.align		4
.L_20:
        /*0028*/ 	.byte	0x04, 0x17
        /*002a*/ 	.short	(.L_22 - .L_21)
.L_21:
        /*002c*/ 	.word	0x00000000
        /*0030*/ 	.short	0x0019
        /*0032*/ 	.short	0x045c
        /*0034*/ 	.byte	0x00, 0xf0, 0x11, 0x00


	//----- nvinfo : EIATTR_KPARAM_INFO
	.align		4
.L_22:
        /*0038*/ 	.byte	0x04, 0x17
        /*003a*/ 	.short	(.L_24 - .L_23)
.L_23:
        /*003c*/ 	.word	0x00000000
        /*0040*/ 	.short	0x0018
        /*0042*/ 	.short	0x0458
        /*0044*/ 	.byte	0x00, 0xf0, 0x11, 0x00


	//----- nvinfo : EIATTR_KPARAM_INFO
	.align		4
.L_24:
        /*0048*/ 	.byte	0x04, 0x17
        /*004a*/ 	.short	(.L_26 - .L_25)
.L_25:
        /*004c*/ 	.word	0x00000000
        /*0050*/ 	.short	0x0017
        /*0052*/ 	.short	0x0454
        /*0054*/ 	.byte	0x00, 0xf0, 0x11, 0x00


	//----- nvinfo : EIATTR_KPARAM_INFO
	.align		4
.L_26:
        /*0058*/ 	.byte	0x04, 0x17
        /*005a*/ 	.short	(.L_28 - .L_27)
.L_27:
        /*005c*/ 	.word	0x00000000
        /*0060*/ 	.short	0x0016
        /*0062*/ 	.short	0x0450
        /*0064*/ 	.byte	0x00, 0xf0, 0x11, 0x00


	//----- nvinfo : EIATTR_KPARAM_INFO
	.align		4
.L_28:
        /*0068*/ 	.byte	0x04, 0x17
        /*006a*/ 	.short	(.L_30 - .L_29)
.L_29:
        /*006c*/ 	.word	0x00000000
        /*0070*/ 	.short	0x0015
        /*0072*/ 	.short	0x044c
        /*0074*/ 	.byte	0x00, 0xf0, 0x0d, 0x00


	//----- nvinfo : EIATTR_KPARAM_INFO
	.align		4
.L_30:
        /*0078*/ 	.byte	0x04, 0x17
        /*007a*/ 	.short	(.L_32 - .L_31)
.L_31:
        /*007c*/ 	.word	0x00000000
        /*0080*/ 	.short	0x0014
        /*0082*/ 	.short	0x0449
        /*0084*/ 	.byte	0x00, 0xf0, 0x0d, 0x00


	//----- nvinfo : EIATTR_KPARAM_INFO
	.align		4
.L_32:
        /*0088*/ 	.byte	0x04, 0x17
        /*008a*/ 	.short	(.L_34 - .L_33)
.L_33:
        /*008c*/ 	.word	0x00000000
        /*0090*/ 	.short	0x0013
        /*0092*/ 	.short	0x0446
        /*0094*/ 	.byte	0x00, 0xf0, 0x0d, 0x00


	//----- nvinfo : EIATTR_KPARAM_INFO
	.align		4
.L_34:
        /*0098*/ 	.byte	0x04, 0x17
        /*009a*/ 	.short	(.L_36 - .L_35)
.L_35:
        /*009c*/ 	.word	0x00000000
        /*00a0*/ 	.short	0x0012
        /*00a2*/ 	.short	0x0443
        /*00a4*/ 	.byte	0x00, 0xf0, 0x0d, 0x00


	//----- nvinfo : EIATTR_KPARAM_INFO
	.align		4
.L_36:
        /*00a8*/ 	.byte	0x04, 0x17
        /*00aa*/ 	.short	(.L_38 - .L_37)
.L_37:
        /*00ac*/ 	.word	0x00000000
        /*00b0*/ 	.short	0x0011
        /*00b2*/ 	.short	0x0440
        /*00b4*/ 	.byte	0x00, 0xf0, 0x0d, 0x00


	//----- nvinfo : EIATTR_KPARAM_INFO
	.align		4
.L_38:
        /*00b8*/ 	.byte	0x04, 0x17
        /*00ba*/ 	.short	(.L_40 - .L_39)
.L_39:
        /*00bc*/ 	.word	0x00000000
        /*00c0*/ 	.short	0x0010
        /*00c2*/ 	.short	0x03c0
        /*00c4*/ 	.byte	0x00, 0xf0, 0x01, 0x02


	//----- nvinfo : EIATTR_KPARAM_INFO
	.align		4
.L_40:
        /*00c8*/ 	.byte	0x04, 0x17
        /*00ca*/ 	.short	(.L_42 - .L_41)
.L_41:
        /*00cc*/ 	.word	0x00000000
        /*00d0*/ 	.short	0x000f
        /*00d2*/ 	.short	0x0340
        /*00d4*/ 	.byte	0x00, 0xf0, 0x01, 0x02


	//----- nvinfo : EIATTR_KPARAM_INFO
	.align		4
.L_42:
        /*00d8*/ 	.byte	0x04, 0x17
        /*00da*/ 	.short	(.L_44 - .L_43)
.L_43:
        /*00dc*/ 	.word	0x00000000
        /*00e0*/ 	.short	0x000e
        /*00e2*/ 	.short	0x02c0
        /*00e4*/ 	.byte	0x00, 0xf0, 0x01, 0x02


	//----- nvinfo : EIATTR_KPARAM_INFO
	.align		4
.L_44:
        /*00e8*/ 	.byte	0x04, 0x17
        /*00ea*/ 	.short	(.L_46 - .L_45)
.L_45:
        /*00ec*/ 	.word	0x00000000
        /*00f0*/ 	.short	0x000d
        /*00f2*/ 	.short	0x0240
        /*00f4*/ 	.byte	0x00, 0xf0, 0x01, 0x02


	//----- nvinfo : EIATTR_KPARAM_INFO
	.align		4
.L_46:
        /*00f8*/ 	.byte	0x04, 0x17
        /*00fa*/ 	.short	(.L_48 - .L_47)
.L_47:
        /*00fc*/ 	.word	0x00000000
        /*0100*/ 	.short	0x000c
        /*0102*/ 	.short	0x01c0
        /*0104*/ 	.byte	0x00, 0xf0, 0x01, 0x02


	//----- nvinfo : EIATTR_KPARAM_INFO
	.align		4
.L_48:
        /*0108*/ 	.byte	0x04, 0x17
        /*010a*/ 	.short	(.L_50 - .L_49)
.L_49:
        /*010c*/ 	.word	0x00000000
        /*0110*/ 	.short	0x000b
        /*0112*/ 	.short	0x0140
        /*0114*/ 	.byte	0x00, 0xf0, 0x01, 0x02


	//----- nvinfo : EIATTR_KPARAM_INFO
	.align		4
.L_50:
        /*0118*/ 	.byte	0x04, 0x17
        /*011a*/ 	.short	(.L_52 - .L_51)
.L_51:
        /*011c*/ 	.word	0x00000000
        /*0120*/ 	.short	0x000a
        /*0122*/ 	.short	0x011c
        /*0124*/ 	.byte	0x00, 0xf0, 0x31, 0x00


	//----- nvinfo : EIATTR_KPARAM_INFO
	.align		4
.L_52:
        /*0128*/ 	.byte	0x04, 0x17
        /*012a*/ 	.short	(.L_54 - .L_53)
.L_53:
        /*012c*/ 	.word	0x00000000
        /*0130*/ 	.short	0x0009
        /*0132*/ 	.short	0x0110
        /*0134*/ 	.byte	0x00, 0xf0, 0x31, 0x00


	//----- nvinfo : EIATTR_KPARAM_INFO
	.align		4
.L_54:
        /*0138*/ 	.byte	0x04, 0x17
        /*013a*/ 	.short	(.L_56 - .L_55)
.L_55:
        /*013c*/ 	.word	0x00000000
        /*0140*/ 	.short	0x0008
        /*0142*/ 	.short	0x00e8
        /*0144*/ 	.byte	0x00, 0xf0, 0xa1, 0x00


	//----- nvinfo : EIATTR_KPARAM_INFO
	.align		4
.L_56:
        /*0148*/ 	.byte	0x04, 0x17
        /*014a*/ 	.short	(.L_58 - .L_57)
.L_57:
        /*014c*/ 	.word	0x00000000
        /*0150*/ 	.short	0x0007
        /*0152*/ 	.short	0x00b8
        /*0154*/ 	.byte	0x00, 0xf0, 0xc1, 0x00


	//----- nvinfo : EIATTR_KPARAM_INFO
	.align		4
.L_58:
        /*0158*/ 	.byte	0x04, 0x17
        /*015a*/ 	.short	(.L_60 - .L_59)
.L_59:
        /*015c*/ 	.word	0x00000000
        /*0160*/ 	.short	0x0006
        /*0162*/ 	.short	0x0088
        /*0164*/ 	.byte	0x00, 0xf0, 0xc1, 0x00


	//----- nvinfo : EIATTR_KPARAM_INFO
	.align		4
.L_60:
        /*0168*/ 	.byte	0x04, 0x17
        /*016a*/ 	.short	(.L_62 - .L_61)
.L_61:
        /*016c*/ 	.word	0x00000000
        /*0170*/ 	.short	0x0005
        /*0172*/ 	.short	0x0078
        /*0174*/ 	.byte	0x00, 0xf0, 0x31, 0x00


	//----- nvinfo : EIATTR_KPARAM_INFO
	.align		4
.L_62:
        /*0178*/ 	.byte	0x04, 0x17
        /*017a*/ 	.short	(.L_64 - .L_63)
.L_63:
        /*017c*/ 	.word	0x00000000
        /*0180*/ 	.short	0x0004
        /*0182*/ 	.short	0x0050
        /*0184*/ 	.byte	0x00, 0xf0, 0xa1, 0x00


	//----- nvinfo : EIATTR_KPARAM_INFO
	.align		4
.L_64:
        /*0188*/ 	.byte	0x04, 0x17
        /*018a*/ 	.short	(.L_66 - .L_65)
.L_65:
        /*018c*/ 	.word	0x00000000
        /*0190*/ 	.short	0x0003
        /*0192*/ 	.short	0x0028
        /*0194*/ 	.byte	0x00, 0xf0, 0xa1, 0x00


	//----- nvinfo : EIATTR_KPARAM_INFO
	.align		4
.L_66:
        /*0198*/ 	.byte	0x04, 0x17
        /*019a*/ 	.short	(.L_68 - .L_67)
.L_67:
        /*019c*/ 	.word	0x00000000
        /*01a0*/ 	.short	0x0002
        /*01a2*/ 	.short	0x0018
        /*01a4*/ 	.byte	0x00, 0xf0, 0x31, 0x00


	//----- nvinfo : EIATTR_KPARAM_INFO
	.align		4
.L_68:
        /*01a8*/ 	.byte	0x04, 0x17
        /*01aa*/ 	.short	(.L_70 - .L_69)
.L_69:
        /*01ac*/ 	.word	0x00000000
        /*01b0*/ 	.short	0x0001
        /*01b2*/ 	.short	0x000c
        /*01b4*/ 	.byte	0x00, 0xf0, 0x31, 0x00


	//----- nvinfo : EIATTR_KPARAM_INFO
	.align		4
.L_70:
        /*01b8*/ 	.byte	0x04, 0x17
        /*01ba*/ 	.short	(.L_72 - .L_71)
.L_71:
        /*01bc*/ 	.word	0x00000000
        /*01c0*/ 	.short	0x0000
        /*01c2*/ 	.short	0x0000
        /*01c4*/ 	.byte	0x00, 0xf0, 0x31, 0x00


	//----- nvinfo : EIATTR_AT_ENTRY_FRAGMENTS
	.align		4
.L_72:
        /*01c8*/ 	.byte	0x04, 0x4f
        /*01ca*/ 	.short	(.L_74 - .L_73)


	//   ....[0]....
.L_73:
        /*01cc*/ 	.word	0x00000004


	//----- nvinfo : EIATTR_RESERVED_SMEM_USED
	.align		4
.L_74:
        /*01d0*/ 	.byte	0x01, 0x41
	.zero		2


	//----- nvinfo : EIATTR_SPARSE_MMA_MASK
	.align		4
        /*01d4*/ 	.byte	0x03, 0x50
        /*01d6*/ 	.short	0x0000


	//----- nvinfo : EIATTR_TCGEN05_1CTA_USED
	.align		4
        /*01d8*/ 	.byte	0x01, 0x51
	.zero		2


	//----- nvinfo : EIATTR_MAXREG_COUNT
	.align		4
        /*01dc*/ 	.byte	0x03, 0x1b
        /*01de*/ 	.short	0x0080


	//----- nvinfo : EIATTR_NUM_BARRIERS
	.align		4
        /*01e0*/ 	.byte	0x02, 0x4c
        /*01e2*/ 	.byte	0x10
	.zero		1


	//----- nvinfo : EIATTR_INT_WARP_WIDE_INSTR_OFFSETS
	.align		4
        /*01e4*/ 	.byte	0x04, 0x31
        /*01e6*/ 	.short	(.L_76 - .L_75)


	//   ....[0]....
.L_75:
        /*01e8*/ 	.word	0x000058b0


	//   ....[1]....
        /*01ec*/ 	.word	0x000058e0


	//----- nvinfo : EIATTR_COOP_GROUP_MASK_REGIDS
	.align		4
.L_76:
        /*01f0*/ 	.byte	0x04, 0x29
        /*01f2*/ 	.short	(.L_78 - .L_77)


	//   ....[0]....
.L_77:
        /*01f4*/ 	.word	0xffffffff


	//   ....[1]....
        /*01f8*/ 	.word	0xffffffff


	//   ....[2]....
        /*01fc*/ 	.word	0xffffffff


	//   ....[3]....
        /*0200*/ 	.word	0xffffffff


	//   ....[4]....
        /*0204*/ 	.word	0xffffffff


	//   ....[5]....
        /*0208*/ 	.word	0xffffffff


	//   ....[6]....
        /*020c*/ 	.word	0xffffffff


	//   ....[7]....
        /*0210*/ 	.word	0xffffffff


	//   ....[8]....
        /*0214*/ 	.word	0xffffffff


	//   ....[9]....
        /*0218*/ 	.word	0xffffffff


	//   ....[10]....
        /*021c*/ 	.word	0xffffffff


	//----- nvinfo : EIATTR_COOP_GROUP_INSTR_OFFSETS
	.align		4
.L_78:
        /*0220*/ 	.byte	0x04, 0x28
        /*0222*/ 	.short	(.L_80 - .L_79)


	//   ....[0]....
.L_79:
        /*0224*/ 	.word	0x000020c0


	//   ....[1]....
        /*0228*/ 	.word	0x00002380


	//   ....[2]....
        /*022c*/ 	.word	0x00002560


	//   ....[3]....
        /*0230*/ 	.word	0x00002590


	//   ....[4]....
        /*0234*/ 	.word	0x000025c0


	//   ....[5]....
        /*0238*/ 	.word	0x000025f0


	//   ....[6]....
        /*023c*/ 	.word	0x000057c0


	//   ....[7]....
        /*0240*/ 	.word	0x00005990


	//   ....[8]....
        /*0244*/ 	.word	0x00008140


	//   ....[9]....
        /*0248*/ 	.word	0x00008a40


	//   ....[10]....
        /*024c*/ 	.word	0x00008ed0


	//----- nvinfo : EIATTR_REG_RECONFIG
	.align		4
.L_80:
        /*0250*/ 	.byte	0x01, 0x54
	.zero		2


	//----- nvinfo : EIATTR_VRC_CTA_INIT_COUNT
	.align		4
        /*0254*/ 	.byte	0x02, 0x4a
        /*0256*/ 	.byte	0x80
	.zero		1


	//----- nvinfo : EIATTR_MBARRIER_INSTR_OFFSETS
	.align		4
        /*0258*/ 	.byte	0x04, 0x39
        /*025a*/ 	.short	(.L_82 - .L_81)


	//   ....[0]....
.L_81:
        /*025c*/ 	.word	0x00000300
        /*0260*/ 	.word	0x000000ff
        /*0264*/ 	.word	0x00000060
        /*0268*/ 	.short	0x0100
        /*026a*/ 	.byte	0x04
	.zero		1


	//   ....[1]....
        /*026c*/ 	.word	0x00000310
        /*0270*/ 	.word	0x000000ff
        /*0274*/ 	.word	0x00000068
        /*0278*/ 	.short	0x0100
        /*027a*/ 	.byte	0x04
	.zero		1


	//   ....[2]....
        /*027c*/ 	.word	0x00000430
        /*0280*/ 	.word	0x000000ff
        /*0284*/ 	.word	0x00000070
        /*0288*/ 	.short	0x0100
        /*028a*/ 	.byte	0x04
	.zero		1


	//   ....[3]....
        /*028c*/ 	.word	0x00000440
        /*0290*/ 	.word	0x000000ff
        /*0294*/ 	.word	0x00000078
        /*0298*/ 	.short	0x0100
        /*029a*/ 	.byte	0x04
	.zero		1


	//   ....[4]....
        /*029c*/ 	.word	0x00000550
        /*02a0*/ 	.word	0x000000ff
        /*02a4*/ 	.word	0x00000090
        /*02a8*/ 	.short	0x0100
        /*02aa*/ 	.byte	0x04
	.zero		1


	//   ....[5]....
        /*02ac*/ 	.word	0x00000560
        /*02b0*/ 	.word	0x000000ff
        /*02b4*/ 	.word	0x00000098
        /*02b8*/ 	.short	0x0100
        /*02ba*/ 	.byte	0x04
	.zero		1


	//   ....[6]....
        /*02bc*/ 	.word	0x00000570
        /*02c0*/ 	.word	0x000000ff
        /*02c4*/ 	.word	0x000000a0
        /*02c8*/ 	.short	0x0100
        /*02ca*/ 	.byte	0x04
	.zero		1


	//   ....[7]....
        /*02cc*/ 	.word	0x00000580
        /*02d0*/ 	.word	0x000000ff
        /*02d4*/ 	.word	0x000000a8
        /*02d8*/ 	.short	0x0100
        /*02da*/ 	.byte	0x04
	.zero		1


	//   ....[8]....
        /*02dc*/ 	.word	0x00000690
        /*02e0*/ 	.word	0x000000ff
        /*02e4*/ 	.word	0x000000b0
        /*02e8*/ 	.short	0x0100
        /*02ea*/ 	.byte	0x04
	.zero		1


	//   ....[9]....
        /*02ec*/ 	.word	0x000006a0
        /*02f0*/ 	.word	0x000000ff
        /*02f4*/ 	.word	0x000000b8
        /*02f8*/ 	.short	0x0100
        /*02fa*/ 	.byte	0x04
	.zero		1


	//   ....[10]....
        /*02fc*/ 	.word	0x000007b0
        /*0300*/ 	.word	0x000000ff
        /*0304*/ 	.word	0x00000080
        /*0308*/ 	.short	0x0100
        /*030a*/ 	.byte	0x04
	.zero		1


	//   ....[11]....
        /*030c*/ 	.word	0x000007c0
        /*0310*/ 	.word	0x000000ff
        /*0314*/ 	.word	0x00000088
        /*0318*/ 	.short	0x0100
        /*031a*/ 	.byte	0x04
	.zero		1


	//   ....[12]....
        /*031c*/ 	.word	0x000008d0
        /*0320*/ 	.word	0x000000ff
        /*0324*/ 	.word	0x00000030
        /*0328*/ 	.short	0x0100
        /*032a*/ 	.byte	0x04
	.zero		1


	//   ....[13]....
        /*032c*/ 	.word	0x000008e0
        /*0330*/ 	.word	0x000000ff
        /*0334*/ 	.word	0x00000038
        /*0338*/ 	.short	0x0100
        /*033a*/ 	.byte	0x04
	.zero		1


	//   ....[14]....
        /*033c*/ 	.word	0x000008f0
        /*0340*/ 	.word	0x000000ff
        /*0344*/ 	.word	0x00000040
        /*0348*/ 	.short	0x0100
        /*034a*/ 	.byte	0x04
	.zero		1


	//   ....[15]....
        /*034c*/ 	.word	0x00000900
        /*0350*/ 	.word	0x000000ff
        /*0354*/ 	.word	0x00000048
        /*0358*/ 	.short	0x0100
        /*035a*/ 	.byte	0x04
	.zero		1


	//   ....[16]....
        /*035c*/ 	.word	0x000009f0
        /*0360*/ 	.word	0x000000ff
        /*0364*/ 	.word	0x00000050
        /*0368*/ 	.short	0x0100
        /*036a*/ 	.byte	0x04
	.zero		1


	//   ....[17]....
        /*036c*/ 	.word	0x00000a00
        /*0370*/ 	.word	0x000000ff
        /*0374*/ 	.word	0x00000058
        /*0378*/ 	.short	0x0100
        /*037a*/ 	.byte	0x04
	.zero		1


	//   ....[18]....
        /*037c*/ 	.word	0x00000a10
        /*0380*/ 	.word	0x000000ff
        /*0384*/ 	.word	0x00000000
        /*0388*/ 	.short	0x0100
        /*038a*/ 	.byte	0x04
	.zero		1


	//   ....[19]....
        /*038c*/ 	.word	0x00000a20
        /*0390*/ 	.word	0x000000ff
        /*0394*/ 	.word	0x00000008
        /*0398*/ 	.short	0x0100
        /*039a*/ 	.byte	0x04
	.zero		1


	//   ....[20]....
        /*039c*/ 	.word	0x00000a30
        /*03a0*/ 	.word	0x000000ff
        /*03a4*/ 	.word	0x00000010
        /*03a8*/ 	.short	0x0100
        /*03aa*/ 	.byte	0x04
	.zero		1


	//   ....[21]....
        /*03ac*/ 	.word	0x00000a40
        /*03b0*/ 	.word	0x000000ff
        /*03b4*/ 	.word	0x00000018
        /*03b8*/ 	.short	0x0100
        /*03ba*/ 	.byte	0x04
	.zero		1


	//   ....[22]....
        /*03bc*/ 	.word	0x00000a50
        /*03c0*/ 	.word	0x000000ff
        /*03c4*/ 	.word	0x00000020
        /*03c8*/ 	.short	0x0100
        /*03ca*/ 	.byte	0x04
	.zero		1


	//   ....[23]....
        /*03cc*/ 	.word	0x00000a60
        /*03d0*/ 	.word	0x000000ff
        /*03d4*/ 	.word	0x00000028
        /*03d8*/ 	.short	0x0100
        /*03da*/ 	.byte	0x04
	.zero		1


	//   ....[24]....
        /*03dc*/ 	.word	0x00000cb0
        /*03e0*/ 	.word	0x000000ff
        /*03e4*/ 	.word	0x00000010
        /*03e8*/ 	.short	0x010a
        /*03ea*/ 	.byte	0x39
	.zero		1


	//   ....[25]....
        /*03ec*/ 	.word	0x00000fd0
        /*03f0*/ 	.word	0x000000ff
        /*03f4*/ 	.word	0x00000040
        /*03f8*/ 	.short	0x010a
        /*03fa*/ 	.byte	0x39
	.zero		1


	//   ....[26]....
        /*03fc*/ 	.word	0x00001130
        /*0400*/ 	.word	0x000000ff
        /*0404*/ 	.word	0x00000028
        /*0408*/ 	.short	0x010a
        /*040a*/ 	.byte	0x39
	.zero		1


	//   ....[27]....
        /*040c*/ 	.word	0x000015a0
        /*0410*/ 	.word	0x000000ff
        /*0414*/ 	.word	0x00000058
        /*0418*/ 	.short	0x010a
        /*041a*/ 	.byte	0x39
	.zero		1


	//   ....[28]....
        /*041c*/ 	.word	0x00001a20
        /*0420*/ 	.word	0x000000ff
        /*0424*/ 	.word	0x00000010
        /*0428*/ 	.short	0x010a
        /*042a*/ 	.byte	0x31
	.zero		1


	//   ....[29]....
        /*042c*/ 	.word	0x00001b90
        /*0430*/ 	.word	0x000000ff
        /*0434*/ 	.word	0x00000040
        /*0438*/ 	.short	0x010a
        /*043a*/ 	.byte	0x31
	.zero		1


	//   ....[30]....
        /*043c*/ 	.word	0x00001c60
        /*0440*/ 	.word	0x000000ff
        /*0444*/ 	.word	0x00000028
        /*0448*/ 	.short	0x010a
        /*044a*/ 	.byte	0x39
	.zero		1


	//   ....[31]....
        /*044c*/ 	.word	0x00001de0
        /*0450*/ 	.word	0x000000ff
        /*0454*/ 	.word	0x00000058
        /*0458*/ 	.short	0x010a
        /*045a*/ 	.byte	0x39
	.zero		1


	//   ....[32]....
        /*045c*/ 	.word	0x00001ef0
        /*0460*/ 	.word	0x00000003
        /*0464*/ 	.word	0x00000010
        /*0468*/ 	.short	0x010a
        /*046a*/ 	.byte	0xff
	.zero		1


	//   ....[33]....
        /*046c*/ 	.word	0x00001f40
        /*0470*/ 	.word	0x00000003
        /*0474*/ 	.word	0x00000040
        /*0478*/ 	.short	0x010a
        /*047a*/ 	.byte	0xff
	.zero		1


	//   ....[34]....
        /*047c*/ 	.word	0x00001fa0
        /*0480*/ 	.word	0x000000ff
        /*0484*/ 	.word	0x00000028
        /*0488*/ 	.short	0x010a
        /*048a*/ 	.byte	0x39
	.zero		1


	//   ....[35]....
        /*048c*/ 	.word	0x00001ff0
        /*0490*/ 	.word	0x000000ff
        /*0494*/ 	.word	0x00000058
        /*0498*/ 	.short	0x010a
        /*049a*/ 	.byte	0x39
	.zero		1


	//   ....[36]....
        /*049c*/ 	.word	0x00002450
        /*04a0*/ 	.word	0x000000ff
        /*04a4*/ 	.word	0x00000000
        /*04a8*/ 	.short	0x010a
        /*04aa*/ 	.byte	0x04
	.zero		1


	//   ....[37]....
        /*04ac*/ 	.word	0x000026c0
        /*04b0*/ 	.word	0x000000ff
        /*04b4*/ 	.word	0x00000068
        /*04b8*/ 	.short	0x010a
        /*04ba*/ 	.byte	0x04
	.zero		1


	//   ....[38]....
        /*04bc*/ 	.word	0x00002a50
        /*04c0*/ 	.word	0x000000ff
        /*04c4*/ 	.word	0x00000020
        /*04c8*/ 	.short	0x010a
        /*04ca*/ 	.byte	0x04
	.zero		1


	//   ....[39]....
        /*04cc*/ 	.word	0x00002a70
        /*04d0*/ 	.word	0x000000ff
        /*04d4*/ 	.word	0x00000078
        /*04d8*/ 	.short	0x010a
        /*04da*/ 	.byte	0x04
	.zero		1


	//   ....[40]....
        /*04dc*/ 	.word	0x00002a90
        /*04e0*/ 	.word	0x000000ff
        /*04e4*/ 	.word	0x000000b8
        /*04e8*/ 	.short	0x010a
        /*04ea*/ 	.byte	0x04
	.zero		1


	//   ....[41]....
        /*04ec*/ 	.word	0x00002e50
        /*04f0*/ 	.word	0x000000ff
        /*04f4*/ 	.word	0x00000068
        /*04f8*/ 	.short	0x010a
        /*04fa*/ 	.byte	0x04
	.zero		1


	//   ....[42]....
        /*04fc*/ 	.word	0x00003d90
        /*0500*/ 	.word	0x000000ff
        /*0504*/ 	.word	0x00000000
        /*0508*/ 	.short	0x010a
        /*050a*/ 	.byte	0x05
	.zero		1


	//   ....[43]....
        /*050c*/ 	.word	0x00004100
        /*0510*/ 	.word	0x000000ff
        /*0514*/ 	.word	0x00000080
        /*0518*/ 	.short	0x010a
        /*051a*/ 	.byte	0x04
	.zero		1


	//   ....[44]....
        /*051c*/ 	.word	0x00004830
        /*0520*/ 	.word	0x000000ff
        /*0524*/ 	.word	0x00000020
        /*0528*/ 	.short	0x010a
        /*052a*/ 	.byte	0x04
	.zero		1


	//   ....[45]....
        /*052c*/ 	.word	0x00004850
        /*0530*/ 	.word	0x000000ff
        /*0534*/ 	.word	0x000000b8
        /*0538*/ 	.short	0x010a
        /*053a*/ 	.byte	0x04
	.zero		1


	//   ....[46]....
        /*053c*/ 	.word	0x00004a30
        /*0540*/ 	.word	0x000000ff
        /*0544*/ 	.word	0x00000068
        /*0548*/ 	.short	0x010a
        /*054a*/ 	.byte	0x04
	.zero		1


	//   ....[47]....
        /*054c*/ 	.word	0x00004da0
        /*0550*/ 	.word	0x000000ff
        /*0554*/ 	.word	0x000000a0
        /*0558*/ 	.short	0x010a
        /*055a*/ 	.byte	0x04
	.zero		1


	//   ....[48]....
        /*055c*/ 	.word	0x00004dd0
        /*0560*/ 	.word	0x000000ff
        /*0564*/ 	.word	0x000000a8
        /*0568*/ 	.short	0x010a
        /*056a*/ 	.byte	0x04
	.zero		1


	//   ....[49]....
        /*056c*/ 	.word	0x00004e00
        /*0570*/ 	.word	0x000000ff
        /*0574*/ 	.word	0x00000080
        /*0578*/ 	.short	0x010a
        /*057a*/ 	.byte	0x04
	.zero		1


	//   ....[50]....
        /*057c*/ 	.word	0x00005d50
        /*0580*/ 	.word	0x000000ff
        /*0584*/ 	.word	0x00000030
        /*0588*/ 	.short	0x010a
        /*058a*/ 	.byte	0x09
	.zero		1


	//   ....[51]....
        /*058c*/ 	.word	0x00005d70
        /*0590*/ 	.word	0x000000ff
        /*0594*/ 	.word	0x00000060
        /*0598*/ 	.short	0x010a
        /*059a*/ 	.byte	0x04
	.zero		1


	//   ....[52]....
        /*059c*/ 	.word	0x00006c00
        /*05a0*/ 	.word	0x000000ff
        /*05a4*/ 	.word	0x00000068
        /*05a8*/ 	.short	0x0101
        /*05aa*/ 	.byte	0x04
	.zero		1


	//   ....[53]....
        /*05ac*/ 	.word	0x00006c30
        /*05b0*/ 	.word	0x000000ff
        /*05b4*/ 	.word	0x00000040
        /*05b8*/ 	.short	0x0101
        /*05ba*/ 	.byte	0x09
	.zero		1


	//   ....[54]....
        /*05bc*/ 	.word	0x00006c40
        /*05c0*/ 	.word	0x000000ff
        /*05c4*/ 	.word	0x00000050
        /*05c8*/ 	.short	0x010a
        /*05ca*/ 	.byte	0x04
	.zero		1


	//   ....[55]....
        /*05cc*/ 	.word	0x00006c60
        /*05d0*/ 	.word	0x000000ff
        /*05d4*/ 	.word	0x00000070
        /*05d8*/ 	.short	0x010a
        /*05da*/ 	.byte	0x04
	.zero		1


	//   ....[56]....
        /*05dc*/ 	.word	0x00006e50
        /*05e0*/ 	.word	0x000000ff
        /*05e4*/ 	.word	0x00000088
        /*05e8*/ 	.short	0x010a
        /*05ea*/ 	.byte	0x04
	.zero		1


	//   ....[57]....
        /*05ec*/ 	.word	0x00007830
        /*05f0*/ 	.word	0x000000ff
        /*05f4*/ 	.word	0x00000058
        /*05f8*/ 	.short	0x0101
        /*05fa*/ 	.byte	0x04
	.zero		1


	//   ....[58]....
        /*05fc*/ 	.word	0x00007840
        /*0600*/ 	.word	0x000000ff
        /*0604*/ 	.word	0x00000080
        /*0608*/ 	.short	0x0101
        /*060a*/ 	.byte	0x04
	.zero		1


	//   ....[59]....
        /*060c*/ 	.word	0x000078b0
        /*0610*/ 	.word	0x00000002
        /*0614*/ 	.word	0x00000090
        /*0618*/ 	.short	0x010a
        /*061a*/ 	.byte	0xff
	.zero		1


	//   ....[60]....
        /*061c*/ 	.word	0x00008150
        /*0620*/ 	.word	0x00000002
        /*0624*/ 	.word	0x000000a0
        /*0628*/ 	.short	0x0101
        /*062a*/ 	.byte	0xff
	.zero		1


	//   ....[61]....
        /*062c*/ 	.word	0x00008160
        /*0630*/ 	.word	0x00000002
        /*0634*/ 	.word	0x00000098
        /*0638*/ 	.short	0x010a
        /*063a*/ 	.byte	0xff
	.zero		1


	//   ....[62]....
        /*063c*/ 	.word	0x00008a50
        /*0640*/ 	.word	0x00000002
        /*0644*/ 	.word	0x000000a8
        /*0648*/ 	.short	0x0101
        /*064a*/ 	.byte	0xff
	.zero		1


	//   ....[63]....
        /*064c*/ 	.word	0x00008d90
        /*0650*/ 	.word	0x000000ff
        /*0654*/ 	.word	0x000000b0
        /*0658*/ 	.short	0x010a
        /*065a*/ 	.byte	0x08
	.zero		1


	//   ....[64]....
        /*065c*/ 	.word	0x00008ee0
        /*0660*/ 	.word	0x000000ff
        /*0664*/ 	.word	0x000000b8
        /*0668*/ 	.short	0x0101
        /*066a*/ 	.byte	0x08
	.zero		1


	//   ....[65]....
        /*066c*/ 	.word	0x000094b0
        /*0670*/ 	.word	0x00000002
        /*0674*/ 	.word	0x00000010
        /*0678*/ 	.short	0x010a
        /*067a*/ 	.byte	0xff
	.zero		1


	//   ....[66]....
        /*067c*/ 	.word	0x00009530
        /*0680*/ 	.word	0x00000002
        /*0684*/ 	.word	0x00000040
        /*0688*/ 	.short	0x010a
        /*068a*/ 	.byte	0xff
	.zero		1


	//   ....[67]....
        /*068c*/ 	.word	0x000095b0
        /*0690*/ 	.word	0x00000002
        /*0694*/ 	.word	0x00000028
        /*0698*/ 	.short	0x010a
        /*069a*/ 	.byte	0xff
	.zero		1


	//   ....[68]....
        /*069c*/ 	.word	0x00009630
        /*06a0*/ 	.word	0x00000002
        /*06a4*/ 	.word	0x00000058
        /*06a8*/ 	.short	0x010a
        /*06aa*/ 	.byte	0xff
	.zero		1


	//   ....[69]....
        /*06ac*/ 	.word	0x000096b0
        /*06b0*/ 	.word	0x00000002
        /*06b4*/ 	.word	0x00000010
        /*06b8*/ 	.short	0x010a
        /*06ba*/ 	.byte	0xff
	.zero		1


	//   ....[70]....
        /*06bc*/ 	.word	0x00009730
        /*06c0*/ 	.word	0x00000002
        /*06c4*/ 	.word	0x00000040
        /*06c8*/ 	.short	0x010a
        /*06ca*/ 	.byte	0xff
	.zero		1


	//   ....[71]....
        /*06cc*/ 	.word	0x000097b0
        /*06d0*/ 	.word	0x00000002
        /*06d4*/ 	.word	0x00000028
        /*06d8*/ 	.short	0x010a
        /*06da*/ 	.byte	0xff
	.zero		1


	//   ....[72]....
        /*06dc*/ 	.word	0x00009830
        /*06e0*/ 	.word	0x00000002
        /*06e4*/ 	.word	0x00000058
        /*06e8*/ 	.short	0x010a
        /*06ea*/ 	.byte	0xff
	.zero		1


	//   ....[73]....
        /*06ec*/ 	.word	0x00009890
        /*06f0*/ 	.word	0x00000003
        /*06f4*/ 	.word	0x00000010
        /*06f8*/ 	.short	0x010a
        /*06fa*/ 	.byte	0xff
	.zero		1


	//   ....[74]....
        /*06fc*/ 	.word	0x000098f0
        /*0700*/ 	.word	0x00000003
        /*0704*/ 	.word	0x00000040
        /*0708*/ 	.short	0x010a
        /*070a*/ 	.byte	0xff
	.zero		1


	//   ....[75]....
        /*070c*/ 	.word	0x00009960
        /*0710*/ 	.word	0x00000003
        /*0714*/ 	.word	0x00000028
        /*0718*/ 	.short	0x010a
        /*071a*/ 	.byte	0xff
	.zero		1


	//   ....[76]....
        /*071c*/ 	.word	0x000099d0
        /*0720*/ 	.word	0x00000002
        /*0724*/ 	.word	0x00000058
        /*0728*/ 	.short	0x010a
        /*072a*/ 	.byte	0xff
	.zero		1


	//   ....[77]....
        /*072c*/ 	.word	0x00009a30
        /*0730*/ 	.word	0x00000002
        /*0734*/ 	.word	0x00000000
        /*0738*/ 	.short	0x010a
        /*073a*/ 	.byte	0xff
	.zero		1


	//   ....[78]....
        /*073c*/ 	.word	0x00009ab0
        /*0740*/ 	.word	0x00000004
        /*0744*/ 	.word	0x00000068
        /*0748*/ 	.short	0x010a
        /*074a*/ 	.byte	0xff
	.zero		1


	//   ....[79]....
        /*074c*/ 	.word	0x00009b10
        /*0750*/ 	.word	0x00000002
        /*0754*/ 	.word	0x00000020
        /*0758*/ 	.short	0x010a
        /*075a*/ 	.byte	0xff
	.zero		1


	//   ....[80]....
        /*075c*/ 	.word	0x00009b90
        /*0760*/ 	.word	0x00000002
        /*0764*/ 	.word	0x00000078
        /*0768*/ 	.short	0x010a
        /*076a*/ 	.byte	0xff
	.zero		1


	//   ....[81]....
        /*076c*/ 	.word	0x00009c10
        /*0770*/ 	.word	0x00000004
        /*0774*/ 	.word	0x000000b8
        /*0778*/ 	.short	0x010a
        /*077a*/ 	.byte	0xff
	.zero		1


	//   ....[82]....
        /*077c*/ 	.word	0x00009c70
        /*0780*/ 	.word	0x00000006
        /*0784*/ 	.word	0x00000068
        /*0788*/ 	.short	0x010a
        /*078a*/ 	.byte	0xff
	.zero		1


	//   ....[83]....
        /*078c*/ 	.word	0x00009cf0
        /*0790*/ 	.word	0x00000012
        /*0794*/ 	.word	0x00000000
        /*0798*/ 	.short	0x010a
        /*079a*/ 	.byte	0xff
	.zero		1


	//   ....[84]....
        /*079c*/ 	.word	0x00009d60
        /*07a0*/ 	.word	0x00000019
        /*07a4*/ 	.word	0x00000080
        /*07a8*/ 	.short	0x010a
        /*07aa*/ 	.byte	0xff
	.zero		1


	//   ....[85]....
        /*07ac*/ 	.word	0x00009dd0
        /*07b0*/ 	.word	0x00000012
        /*07b4*/ 	.word	0x00000020
        /*07b8*/ 	.short	0x010a
        /*07ba*/ 	.byte	0xff
	.zero		1


	//   ....[86]....
        /*07bc*/ 	.word	0x00009e50
        /*07c0*/ 	.word	0x00000013
        /*07c4*/ 	.word	0x000000b8
        /*07c8*/ 	.short	0x010a
        /*07ca*/ 	.byte	0xff
	.zero		1


	//   ....[87]....
        /*07cc*/ 	.word	0x00009ed0
        /*07d0*/ 	.word	0x00000012
        /*07d4*/ 	.word	0x00000068
        /*07d8*/ 	.short	0x010a
        /*07da*/ 	.byte	0xff
	.zero		1


	//   ....[88]....
        /*07dc*/ 	.word	0x00009f50
        /*07e0*/ 	.word	0x00000002
        /*07e4*/ 	.word	0x000000a0
        /*07e8*/ 	.short	0x010a
        /*07ea*/ 	.byte	0xff
	.zero		1


	//   ....[89]....
        /*07ec*/ 	.word	0x00009fd0
        /*07f0*/ 	.word	0x00000002
        /*07f4*/ 	.word	0x000000a8
        /*07f8*/ 	.short	0x010a
        /*07fa*/ 	.byte	0xff
	.zero		1


	//   ....[90]....
        /*07fc*/ 	.word	0x0000a040
        /*0800*/ 	.word	0x00000003
        /*0804*/ 	.word	0x00000080
        /*0808*/ 	.short	0x010a
        /*080a*/ 	.byte	0xff
	.zero		1


	//   ....[91]....
        /*080c*/ 	.word	0x0000a0b0
        /*0810*/ 	.word	0x000000ff
        /*0814*/ 	.word	0x00000030
        /*0818*/ 	.short	0x010a
        /*081a*/ 	.byte	0x09
	.zero		1


	//   ....[92]....
        /*081c*/ 	.word	0x0000a130
        /*0820*/ 	.word	0x00000002
        /*0824*/ 	.word	0x00000060
        /*0828*/ 	.short	0x010a
        /*082a*/ 	.byte	0xff
	.zero		1


	//   ....[93]....
        /*082c*/ 	.word	0x0000a1b0
        /*0830*/ 	.word	0x00000005
        /*0834*/ 	.word	0x00000050
        /*0838*/ 	.short	0x010a
        /*083a*/ 	.byte	0xff
	.zero		1


	//   ....[94]....
        /*083c*/ 	.word	0x0000a230
        /*0840*/ 	.word	0x00000004
        /*0844*/ 	.word	0x00000070
        /*0848*/ 	.short	0x010a
        /*084a*/ 	.byte	0xff
	.zero		1


	//   ....[95]....
        /*084c*/ 	.word	0x0000a2b0
        /*0850*/ 	.word	0x00000004
        /*0854*/ 	.word	0x00000088
        /*0858*/ 	.short	0x010a
        /*085a*/ 	.byte	0xff
	.zero		1


	//   ....[96]....
        /*085c*/ 	.word	0x0000a300
        /*0860*/ 	.word	0x00000002
        /*0864*/ 	.word	0x00000090
        /*0868*/ 	.short	0x010a
        /*086a*/ 	.byte	0xff
	.zero		1


	//   ....[97]....
        /*086c*/ 	.word	0x0000a350
        /*0870*/ 	.word	0x00000002
        /*0874*/ 	.word	0x00000098
        /*0878*/ 	.short	0x010a
        /*087a*/ 	.byte	0xff
	.zero		1


	//   ....[98]....
        /*087c*/ 	.word	0x0000a3c0
        /*0880*/ 	.word	0x00000000
        /*0884*/ 	.word	0x000000b0
        /*0888*/ 	.short	0x010a
        /*088a*/ 	.byte	0xff
	.zero		1


	//----- nvinfo : EIATTR_NUM_MBARRIERS
	.align		4
.L_82:
        /*088c*/ 	.byte	0x03, 0x38
        /*088e*/ 	.short	0x0018


	//----- nvinfo : EIATTR_EXIT_INSTR_OFFSETS
	.align		4
        /*0890*/ 	.byte	0x04, 0x1c
        /*0892*/ 	.short	(.L_84 - .L_83)


	//   ....[0]....
.L_83:
        /*0894*/ 	.word	0x00008aa0


	//   ....[1]....
        /*0898*/ 	.word	0x00009470


	//----- nvinfo : EIATTR_REQNTID
	.align		4
.L_84:
        /*089c*/ 	.byte	0x04, 0x10
        /*089e*/ 	.short	(.L_86 - .L_85)
.L_85:
        /*08a0*/ 	.word	0x00000200
        /*08a4*/ 	.word	0x00000001
        /*08a8*/ 	.word	0x00000001


	//----- nvinfo : EIATTR_CRS_STACK_SIZE
	.align		4
.L_86:
        /*08ac*/ 	.byte	0x04, 0x1e
        /*08ae*/ 	.short	(.L_88 - .L_87)
.L_87:
        /*08b0*/ 	.word	0x00000000


	//----- nvinfo : EIATTR_CBANK_PARAM_SIZE
	.align		4
.L_88:
        /*08b4*/ 	.byte	0x03, 0x19
        /*08b6*/ 	.short	0x0470


	//----- nvinfo : EIATTR_PARAM_CBANK
	.align		4
        /*08b8*/ 	.byte	0x04, 0x0a
        /*08ba*/ 	.short	(.L_90 - .L_89)
	.align		4
.L_89:
        /*08bc*/ 	.word	index@(.nv.constant0.kernel_cutlass_kernel_flash_attncuteflash_bwd_sm100FlashAttentionBackwardSm100_object_at__tensor0000o9611101213_None_tensor0000o9611101213_None_tensor0000o9611101213_tensorptrf32gmemo1i64_0)
        /*08c0*/ 	.short	0x0380
        /*08c2*/ 	.short	0x0470


	//----- nvinfo : EIATTR_SW_WAR
	.align		4
.L_90:
        /*08c4*/ 	.byte	0x04, 0x36
        /*08c6*/ 	.short	(.L_92 - .L_91)
.L_91:
        /*08c8*/ 	.word	0x00000008
.L_92:


//--------------------- .nv.compat                --------------------------
	.section	.nv.compat,"",@"SHT_CUDA_COMPAT_INFO"
	.align	4
        /*0000*/ 	.byte	0x02, 0x02, 0x02, 0x00, 0x02, 0x05, 0x05, 0x00, 0x02, 0x03, 0x01, 0x00, 0x02, 0x06, 0x01, 0x00


//--------------------- .nv.callgraph             --------------------------
	.section	.nv.callgraph,"",@"SHT_CUDA_CALLGRAPH"
	.align	4
	.sectionentsize	8
	.align		4
        /*0000*/ 	.word	0x00000000
	.align		4
        /*0004*/ 	.word	0xffffffff
	.align		4
        /*0008*/ 	.word	0x00000000
	.align		4
        /*000c*/ 	.word	0xfffffffe
	.align		4
        /*0010*/ 	.word	0x00000000
	.align		4
        /*0014*/ 	.word	0xfffffffd
	.align		4
        /*0018*/ 	.word	0x00000000
	.align		4
        /*001c*/ 	.word	0xfffffffc


//--------------------- .text.kernel_cutlass_kernel_flash_attncuteflash_bwd_sm100FlashAttentionBackwardSm100_object_at__tensor0000o9611101213_None_tensor0000o9611101213_None_tensor0000o9611101213_tensorptrf32gmemo1i64_0 --------------------------
	.section	.text.kernel_cutlass_kernel_flash_attncuteflash_bwd_sm100FlashAttentionBackwardSm100_object_at__tensor0000o9611101213_None_tensor0000o9611101213_None_tensor0000o9611101213_tensorptrf32gmemo1i64_0,"ax",@progbits
	.align	128
        .global         kernel_cutlass_kernel_flash_attncuteflash_bwd_sm100FlashAttentionBackwardSm100_object_at__tensor0000o9611101213_None_tensor0000o9611101213_None_tensor0000o9611101213_tensorptrf32gmemo1i64_0
        .type           kernel_cutlass_kernel_flash_attncuteflash_bwd_sm100FlashAttentionBackwardSm100_object_at__tensor0000o9611101213_None_tensor0000o9611101213_None_tensor0000o9611101213_tensorptrf32gmemo1i64_0,@function
        .size           kernel_cutlass_kernel_flash_attncuteflash_bwd_sm100FlashAttentionBackwardSm100_object_at__tensor0000o9611101213_None_tensor0000o9611101213_None_tensor0000o9611101213_tensorptrf32gmemo1i64_0,(.L_x_150 - kernel_cutlass_kernel_flash_attncuteflash_bwd_sm100FlashAttentionBackwardSm100_object_at__tensor0000o9611101213_None_tensor0000o9611101213_None_tensor0000o9611101213_tensorptrf32gmemo1i64_0)
        .other          kernel_cutlass_kernel_flash_attncuteflash_bwd_sm100FlashAttentionBackwardSm100_object_at__tensor0000o9611101213_None_tensor0000o9611101213_None_tensor0000o9611101213_tensorptrf32gmemo1i64_0,@"STO_CUDA_ENTRY STV_DEFAULT"
kernel_cutlass_kernel_flash_attncuteflash_bwd_sm100FlashAttentionBackwardSm100_object_at__tensor0000o9611101213_None_tensor0000o9611101213_None_tensor0000o9611101213_tensorptrf32gmemo1i64_0:
.text.kernel_cutlass_kernel_flash_attncuteflash_bwd_sm100FlashAttentionBackwardSm100_object_at__tensor0000o9611101213_None_tensor0000o9611101213_None_tensor0000o9611101213_tensorptrf32gmemo1i64_0:
[----:B------:R-:W1:Y:S01]  /*0000*/  LDC R1, c[0x0][0x37c] ;  /* 0x0000df00ff017b82 */ /* 0x000e620000000800 */
[----:B------:R-:W2:Y:S01]  /*0010*/  S2R R0, SR_TID.X ;  /* 0x0000000000007919 */ /* 0x000ea20000002100 */
[----:B------:R-:W-:Y:S01]  /*0020*/  BSSY.RECONVERGENT B0, `(.L_x_0) ;  /* 0x0000031000007945 */ /* 0x000fe20003800200 */
[----:B--2---:R-:W-:-:S04]  /*0030*/  SHF.R.U32.HI R0, RZ, 0x5, R0 ;  /* 0x00000005ff007819 */ /* 0x004fc80000011600 */
[----:B------:R-:W-:-:S13]  /*0040*/  R2UR UR4, R0 ;  /* 0x00000000000472ca */ /* 0x000fda00000e0000 */
[----:B------:R-:W-:Y:S01]  /*0050*/  UISETP.NE.AND UP5, UPT, UR4, 0xd, UPT ;  /* 0x0000000d0400788c */ /* 0x000fe2000bfa5270 */
[----:B------:R-:W-:-:S08]  /*0060*/  IMAD.U32 R2, RZ, RZ, UR4 ;  /* 0x00000004ff027e24 */ /* 0x000fd0000f8e00ff */
[----:B-1----:R-:W-:Y:S05]  /*0070*/  BRA.U UP5, `(.L_x_1) ;  /* 0x00000001055c7547 */ /* 0x002fea000b800000 */
[----:B------:R-:W-:Y:S01]  /*0080*/  ELECT P0, URZ, PT ;  /* 0x0000000000ff782f */ /* 0x000fe20003800000 */
[----:B------:R-:W-:-:S12]  /*0090*/  UPLOP3.LUT UP6, UPT, UPT, UPT, UPT, 0x40, 0x4 ;  /* 0x000000000004789c */ /* 0x000fd80003fce870 */
[----:B------:R-:W-:Y:S05]  /*00a0*/  @!P0 BRA `(.L_x_2) ;  /* 0x0000000000a08947 */ /* 0x000fea0003800000 */
[----:B------:R-:W1:Y:S02]  /*00b0*/  LDCU.64 UR4, c[0x0][0x348] ;  /* 0x00006900ff0477ac */ /* 0x000e640008000a00 */
[----:B-1----:R-:W-:Y:S02]  /*00c0*/  UIADD3 UR14, UP0, UPT, UR4, 0x140, URZ ;  /* 0x00000140040e7890 */ /* 0x002fe4000ff1e0ff */
[----:B------:R-:W-:Y:S02]  /*00d0*/  UIADD3 UR12, UP4, UPT, UR4, 0x1c0, URZ ;  /* 0x000001c0040c7890 */ /* 0x000fe4000ff9e0ff */
[----:B------:R-:W-:Y:S02]  /*00e0*/  UIADD3 UR10, UP3, UPT, UR4, 0x240, URZ ;  /* 0x00000240040a7890 */ /* 0x000fe4000ff7e0ff */
[----:B------:R-:W-:Y:S02]  /*00f0*/  UIADD3 UR8, UP2, UPT, UR4, 0x2c0, URZ ;  /* 0x000002c004087890 */ /* 0x000fe4000ff5e0ff */
[----:B------:R-:W-:-:S02]  /*0100*/  UIADD3 UR6, UP1, UPT, UR4, 0x340, URZ ;  /* 0x0000034004067890 */ /* 0x000fc4000ff3e0ff */
[----:B------:R-:W-:Y:S02]  /*0110*/  UIADD3.X UR15, UPT, UPT, URZ, UR5, URZ, UP0, !UPT ;  /* 0x00000005ff0f7290 */ /* 0x000fe400087fe4ff */
[----:B------:R-:W-:Y:S02]  /*0120*/  UIADD3 UR4, UP0, UPT, UR4, 0x3c0, URZ ;  /* 0x000003c004047890 */ /* 0x000fe4000ff1e0ff */
[----:B------:R-:W-:Y:S02]  /*0130*/  UIADD3.X UR13, UPT, UPT, URZ, UR5, URZ, UP4, !UPT ;  /* 0x00000005ff0d7290 */ /* 0x000fe4000a7fe4ff */
[----:B------:R-:W-:Y:S02]  /*0140*/  UIADD3.X UR11, UPT, UPT, URZ, UR5, URZ, UP3, !UPT ;  /* 0x00000005ff0b7290 */ /* 0x000fe40009ffe4ff */
[----:B------:R-:W-:Y:S01]  /*0150*/  UIADD3.X UR9, UPT, UPT, URZ, UR5, URZ, UP2, !UPT ;  /* 0x00000005ff097290 */ /* 0x000fe200097fe4ff */
[----:B------:R4:W-:Y:S01]  /*0160*/  UTMACCTL.PF [UR14] ;  /* 0x000000000e0079b9 */ /* 0x0009e20008040000 */
[----:B------:R-:W-:-:S03]  /*0170*/  UIADD3.X UR7, UPT, UPT, URZ, UR5, URZ, UP1, !UPT ;  /* 0x00000005ff077290 */ /* 0x000fc60008ffe4ff */
[----:B------:R4:W-:Y:S01]  /*0180*/  UTMACCTL.PF [UR12] ;  /* 0x000000000c0079b9 */ /* 0x0009e20008040000 */
[----:B------:R-:W-:Y:S01]  /*0190*/  UIADD3.X UR5, UPT, UPT, URZ, UR5, URZ, UP0, !UPT ;  /* 0x00000005ff057290 */ /* 0x000fe200087fe4ff */
[----:B------:R4:W-:Y:S02]  /*01a0*/  UTMACCTL.PF [UR10] ;  /* 0x000000000a0079b9 */ /* 0x0009e40008040000 */
[----:B------:R4:W-:Y:S02]  /*01b0*/  UTMACCTL.PF [UR8] ;  /* 0x00000000080079b9 */ /* 0x0009e40008040000 */
[----:B------:R4:W-:Y:S04]  /*01c0*/  UTMACCTL.PF [UR6] ;  /* 0x00000000060079b9 */ /* 0x0009e80008040000 */
[----:B------:R4:W-:Y:S02]  /*01d0*/  UTMACCTL.PF [UR4] ;  /* 0x00000000040079b9 */ /* 0x0009e40008040000 */
[----:B----4-:R-:W-:Y:S05]  /*01e0*/  BRA `(.L_x_2) ;  /* 0x0000000000507947 */ /* 0x010fea0003800000 */
.L_x_1:
[----:B------:R-:W-:Y:S01]  /*01f0*/  R2UR UR4, R0 ;  /* 0x00000000000472ca */ /* 0x000fe200000e0000 */
[----:B------:R-:W-:-:S12]  /*0200*/  UPLOP3.LUT UP6, UPT, UPT, UPT, UPT, 0x40, 0x4 ;  /* 0x000000000004789c */ /* 0x000fd80003fce870 */
[----:B------:R-:W-:-:S09]  /*0210*/  UISETP.NE.AND UP0, UPT, UR4, URZ, UPT ;  /* 0x000000ff0400728c */ /* 0x000fd2000bf05270 */
[----:B------:R-:W-:Y:S05]  /*0220*/  BRA.U UP0, `(.L_x_2) ;  /* 0x0000000100407547 */ /* 0x000fea000b800000 */
[----:B------:R-:W1:Y:S01]  /*0230*/  S2UR UR4, SR_CgaCtaId ;  /* 0x00000000000479c3 */ /* 0x000e620000008800 */
[----:B------:R-:W-:Y:S01]  /*0240*/  UMOV UR5, 0x400 ;  /* 0x0000040000057882 */ /* 0x000fe20000000000 */
[----:B------:R-:W-:Y:S01]  /*0250*/  UMOV UR8, 0x1 ;  /* 0x0000000100087882 */ /* 0x000fe20000000000 */
[----:B------:R-:W-:Y:S01]  /*0260*/  UMOV UR6, 0x8 ;  /* 0x0000000800067882 */ /* 0x000fe20000000000 */
[----:B------:R-:W-:-:S04]  /*0270*/  UIADD3 UR8, UPT, UPT, -UR8, 0x100000, URZ ;  /* 0x0010000008087890 */ /* 0x000fc8000fffe1ff */
[----:B------:R-:W-:Y:S02]  /*0280*/  USHF.L.U32 UR9, UR8, 0xb, URZ ;  /* 0x0000000b08097899 */ /* 0x000fe400080006ff */
[----:B------:R-:W-:Y:S02]  /*0290*/  USHF.L.U32 UR8, UR8, 0x1, URZ ;  /* 0x0000000108087899 */ /* 0x000fe400080006ff */
[----:B------:R-:W-:Y:S02]  /*02a0*/  UPLOP3.LUT UP6, UPT, UPT, UPT, UPT, 0x80, 0x8 ;  /* 0x000000000008789c */ /* 0x000fe40003fcf070 */
[----:B------:R-:W-:-:S04]  /*02b0*/  UIADD3 UR6, UPT, UPT, -UR6, 0x100000, URZ ;  /* 0x0010000006067890 */ /* 0x000fc8000fffe1ff */
[----:B------:R-:W-:Y:S02]  /*02c0*/  USHF.L.U32 UR7, UR6, 0xb, URZ ;  /* 0x0000000b06077899 */ /* 0x000fe400080006ff */
[----:B------:R-:W-:Y:S02]  /*02d0*/  USHF.L.U32 UR6, UR6, 0x1, URZ ;  /* 0x0000000106067899 */ /* 0x000fe400080006ff */
[----:B-1----:R-:W-:Y:S01]  /*02e0*/  ULEA UR4, UR4, UR5, 0x18 ;  /* 0x0000000504047291 */ /* 0x002fe2000f8ec0ff */
[----:B------:R-:W1:Y:S11]  /*02f0*/  FENCE.VIEW.ASYNC.S ;  /* 0x00000000000073c6 */ /* 0x000e760000000000 */
[----:B-1----:R1:W2:Y:S01]  /*0300*/  SYNCS.EXCH.64 URZ, [UR4+0x60], UR8 ;  /* 0x0000600804ff75b2 */ /* 0x0022a20008000100 */
[----:B------:R1:W3:Y:S01]  /*0310*/  SYNCS.EXCH.64 URZ, [UR4+0x68], UR6 ;  /* 0x0000680604ff75b2 */ /* 0x0002e20008000100 */
[----:B------:R-:W-:Y:S01]  /*0320*/  NOP ;  /* 0x0000000000007918 */ /* 0x000fe20000000000 */
.L_x_2:
[----:B-1----:R-:W-:Y:S05]  /*0330*/  BSYNC.RECONVERGENT B0 ;  /* 0x0000000000007941 */ /* 0x002fea0003800200 */
.L_x_0:
[----:B------:R-:W-:Y:S01]  /*0340*/  NOP ;  /* 0x0000000000007918 */ /* 0x000fe20000000000 */
[----:B--23--:R-:W-:Y:S06]  /*0350*/  BAR.SYNC.DEFER_BLOCKING 0x0 ;  /* 0x0000000000007b1d */ /* 0x00cfec0000010000 */
[----:B------:R-:W-:Y:S05]  /*0360*/  BRA.U !UP6, `(.L_x_3) ;  /* 0x000000010e3c7547 */ /* 0x000fea000b800000 */
[----:B------:R-:W1:Y:S01]  /*0370*/  S2UR UR4, SR_CgaCtaId ;  /* 0x00000000000479c3 */ /* 0x000e620000008800 */
[----:B------:R-:W-:Y:S01]  /*0380*/  UMOV UR5, 0x400 ;  /* 0x0000040000057882 */ /* 0x000fe20000000000 */
[----:B------:R-:W-:Y:S01]  /*0390*/  UMOV UR8, 0x1 ;  /* 0x0000000100087882 */ /* 0x000fe20000000000 */
[----:B------:R-:W-:Y:S01]  /*03a0*/  UMOV UR6, 0x8 ;  /* 0x0000000800067882 */ /* 0x000fe20000000000 */
[----:B------:R-:W-:-:S04]  /*03b0*/  UIADD3 UR8, UPT, UPT, -UR8, 0x100000, URZ ;  /* 0x0010000008087890 */ /* 0x000fc8000fffe1ff */
[----:B------:R-:W-:Y:S02]  /*03c0*/  USHF.L.U32 UR9, UR8, 0xb, URZ ;  /* 0x0000000b08097899 */ /* 0x000fe400080006ff */
[----:B------:R-:W-:Y:S02]  /*03d0*/  USHF.L.U32 UR8, UR8, 0x1, URZ ;  /* 0x0000000108087899 */ /* 0x000fe400080006ff */
        /* <DEDUP_REMOVED lines=8> */
.L_x_3:
[----:B------:R-:W-:Y:S01]  /*0460*/  NOP ;  /* 0x0000000000007918 */ /* 0x000fe20000000000 */
[----:B--23--:R-:W-:Y:S06]  /*0470*/  BAR.SYNC.DEFER_BLOCKING 0x0 ;  /* 0x0000000000007b1d */ /* 0x00cfec0000010000 */
[----:B------:R-:W-:Y:S05]  /*0480*/  BRA.U !UP6, `(.L_x_4) ;  /* 0x000000010e447547 */ /* 0x000fea000b800000 */
[----:B-1----:R-:W1:Y:S01]  /*0490*/  S2UR UR4, SR_CgaCtaId ;  /* 0x00000000000479c3 */ /* 0x002e620000008800 */
        /* <DEDUP_REMOVED lines=11> */
[----:B-1----:R2:W3:Y:S01]  /*0550*/  SYNCS.EXCH.64 URZ, [UR4+0x90], UR8 ;  /* 0x0000900804ff75b2 */ /* 0x0024e20008000100 */
[----:B------:R2:W4:Y:S01]  /*0560*/  SYNCS.EXCH.64 URZ, [UR4+0x98], UR8 ;  /* 0x0000980804ff75b2 */ /* 0x0005220008000100 */
[----:B------:R2:W5:Y:S01]  /*0570*/  SYNCS.EXCH.64 URZ, [UR4+0xa0], UR6 ;  /* 0x0000a00604ff75b2 */ /* 0x0005620008000100 */
[----:B------:R2:W1:Y:S02]  /*0580*/  SYNCS.EXCH.64 URZ, [UR4+0xa8], UR6 ;  /* 0x0000a80604ff75b2 */ /* 0x0004640008000100 */
[----:B--2---:R-:W-:Y:S01]  /*0590*/  NOP ;  /* 0x0000000000007918 */ /* 0x004fe20000000000 */
.L_x_4:
[----:B------:R-:W-:Y:S01]  /*05a0*/  NOP ;  /* 0x0000000000007918 */ /* 0x000fe20000000000 */
[----:B-1-345:R-:W-:Y:S06]  /*05b0*/  BAR.SYNC.DEFER_BLOCKING 0x0 ;  /* 0x0000000000007b1d */ /* 0x03afec0000010000 */
        /* <DEDUP_REMOVED lines=16> */
.L_x_5:
        /* <DEDUP_REMOVED lines=16> */
[----:B------:R2:W4:Y:S02]  /*07c0*/  SYNCS.EXCH.64 URZ, [UR4+0x88], UR6 ;  /* 0x0000880604ff75b2 */ /* 0x0005240008000100 */
[----:B--2---:R-:W-:Y:S01]  /*07d0*/  NOP ;  /* 0x0000000000007918 */ /* 0x004fe20000000000 */
.L_x_6:
[----:B------:R-:W-:Y:S01]  /*07e0*/  NOP ;  /* 0x0000000000007918 */ /* 0x000fe20000000000 */
[----:B---34-:R-:W-:Y:S06]  /*07f0*/  BAR.SYNC.DEFER_BLOCKING 0x0 ;  /* 0x0000000000007b1d */ /* 0x018fec0000010000 */
        /* <DEDUP_REMOVED lines=18> */
.L_x_7:
        /* <DEDUP_REMOVED lines=13> */
[----:B-1----:R2:W1:Y:S01]  /*09f0*/  SYNCS.EXCH.64 URZ, [UR4+0x50], UR6 ;  /* 0x0000500604ff75b2 */ /* 0x0024620008000100 */
[----:B------:R2:W5:Y:S01]  /*0a00*/  SYNCS.EXCH.64 URZ, [UR4+0x58], UR8 ;  /* 0x0000580804ff75b2 */ /* 0x0005620008000100 */
[----:B------:R2:W4:Y:S01]  /*0a10*/  SYNCS.EXCH.64 URZ, [UR4], UR6 ;  /* 0x0000000604ff75b2 */ /* 0x0005220008000100 */
[----:B------:R2:W3:Y:S01]  /*0a20*/  SYNCS.EXCH.64 URZ, [UR4+0x8], UR6 ;  /* 0x0000080604ff75b2 */ /* 0x0004e20008000100 */
[----:B------:R2:W1:Y:S01]  /*0a30*/  SYNCS.EXCH.64 URZ, [UR4+0x10], UR6 ;  /* 0x0000100604ff75b2 */ /* 0x0004620008000100 */
[----:B------:R2:W1:Y:S01]  /*0a40*/  SYNCS.EXCH.64 URZ, [UR4+0x18], UR6 ;  /* 0x0000180604ff75b2 */ /* 0x0004620008000100 */
[----:B------:R2:W1:Y:S01]  /*0a50*/  SYNCS.EXCH.64 URZ, [UR4+0x20], UR6 ;  /* 0x0000200604ff75b2 */ /* 0x0004620008000100 */
[----:B------:R2:W1:Y:S02]  /*0a60*/  SYNCS.EXCH.64 URZ, [UR4+0x28], UR6 ;  /* 0x0000280604ff75b2 */ /* 0x0004640008000100 */
[----:B--2---:R-:W-:Y:S01]  /*0a70*/  NOP ;  /* 0x0000000000007918 */ /* 0x004fe20000000000 */
.L_x_8:
[----:B-1----:R-:W-:Y:S01]  /*0a80*/  R2UR UR4, R0 ;  /* 0x00000000000472ca */ /* 0x002fe200000e0000 */
[----:B------:R-:W-:-:S12]  /*0a90*/  NOP ;  /* 0x0000000000007918 */ /* 0x000fd80000000000 */
[----:B------:R-:W-:Y:S01]  /*0aa0*/  UISETP.NE.AND UP0, UPT, UR4, 0xe, UPT ;  /* 0x0000000e0400788c */ /* 0x000fe2000bf05270 */
[----:B---345:R-:W-:Y:S08]  /*0ab0*/  BAR.SYNC.DEFER_BLOCKING 0x0 ;  /* 0x0000000000007b1d */ /* 0x038ff00000010000 */
[----:B------:R-:W-:Y:S05]  /*0ac0*/  BRA.U !UP0, `(.L_x_9) ;  /* 0x0000004d08b87547 */ /* 0x000fea000b800000 */
[----:B------:R-:W-:-:S13]  /*0ad0*/  R2UR UR4, R0 ;  /* 0x00000000000472ca */ /* 0x000fda00000e0000 */
[----:B------:R-:W-:-:S09]  /*0ae0*/  UISETP.NE.AND UP0, UPT, UR4, 0xf, UPT ;  /* 0x0000000f0400788c */ /* 0x000fd2000bf05270 */
[----:B------:R-:W-:Y:S05]  /*0af0*/  BRA.U UP0, `(.L_x_10) ;  /* 0x00000001000c7547 */ /* 0x000fea000b800000 */
[----:B------:R-:W-:-:S08]  /*0b00*/  NOP ;  /* 0x0000000000007918 */ /* 0x000fd00000000000 */
[----:B------:R-:W1:-:S00]  /*0b10*/  USETMAXREG.DEALLOC.CTAPOOL 0x18 ;  /* 0x00000018000079c8 */ /* 0x000e4000080e0500 */
[----:B-1----:R-:W-:Y:S05]  /*0b20*/  BRA `(.L_x_11) ;  /* 0x0000004c00a87947 */ /* 0x002fea0003800000 */
.L_x_10:
[----:B------:R-:W-:Y:S04]  /*0b30*/  BSSY.RECONVERGENT B0, `(.L_x_12) ;  /* 0x0000152000007945 */ /* 0x000fe80003800200 */
[----:B------:R-:W-:Y:S05]  /*0b40*/  BRA.U UP5, `(.L_x_13) ;  /* 0x0000001505407547 */ /* 0x000fea000b800000 */
[----:B------:R-:W-:-:S08]  /*0b50*/  NOP ;  /* 0x0000000000007918 */ /* 0x000fd00000000000 */
[----:B------:R-:W1:-:S00]  /*0b60*/  USETMAXREG.DEALLOC.CTAPOOL 0x58 ;  /* 0x00000058000079c8 */ /* 0x000e4000080e0500 */
[----:B------:R-:W2:Y:S01]  /*0b70*/  S2UR UR66, SR_CgaCtaId ;  /* 0x00000000004279c3 */ /* 0x000ea20000008800 */
[----:B------:R-:W-:Y:S01]  /*0b80*/  UMOV UR57, 0x400 ;  /* 0x0000040000397882 */ /* 0x000fe20000000000 */
[----:B-1----:R-:W-:Y:S01]  /*0b90*/  HFMA2 R3, -RZ, RZ, -0.0 , 0 ;  /* 0x80000000ff037431 */ /* 0x002fe200000001ff */
[----:B------:R-:W1:Y:S01]  /*0ba0*/  LDCU.64 UR8, c[0x0][0x348] ;  /* 0x00006900ff0877ac */ /* 0x000e620008000a00 */
[----:B------:R-:W3:Y:S04]  /*0bb0*/  LDCU.64 UR16, c[0x0][0x348] ;  /* 0x00006900ff1077ac */ /* 0x000ee80008000a00 */
[----:B------:R-:W4:Y:S01]  /*0bc0*/  S2UR UR59, SR_CTAID.X ;  /* 0x00000000003b79c3 */ /* 0x000f220000002500 */
[----:B------:R-:W5:Y:S01]  /*0bd0*/  LDCU.64 UR24, c[0x0][0x348] ;  /* 0x00006900ff1877ac */ /* 0x000f620008000a00 */
[----:B------:R-:W1:Y:S06]  /*0be0*/  LDCU.64 UR34, c[0x0][0x348] ;  /* 0x00006900ff2277ac */ /* 0x000e6c0008000a00 */
[----:B------:R-:W4:Y:S01]  /*0bf0*/  S2UR UR52, SR_CTAID.Y ;  /* 0x00000000003479c3 */ /* 0x000f220000002600 */
[----:B------:R-:W1:Y:S01]  /*0c00*/  LDCU.64 UR36, c[0x0][0x348] ;  /* 0x00006900ff2477ac */ /* 0x000e620008000a00 */
[----:B------:R-:W3:Y:S06]  /*0c10*/  LDCU.64 UR38, c[0x0][0x348] ;  /* 0x00006900ff2677ac */ /* 0x000eec0008000a00 */
[----:B------:R-:W4:Y:S01]  /*0c20*/  S2UR UR53, SR_CTAID.Z ;  /* 0x00000000003579c3 */ /* 0x000f220000002700 */
[----:B--2---:R-:W-:Y:S01]  /*0c30*/  ULEA UR57, UR66, UR57, 0x18 ;  /* 0x0000003942397291 */ /* 0x004fe2000f8ec0ff */
[----:B------:R-:W-:Y:S01]  /*0c40*/  UMOV UR58, URZ ;  /* 0x000000ff003a7c82 */ /* 0x000fe20008000000 */
[----:B------:R-:W-:Y:S01]  /*0c50*/  UMOV UR26, 0x20 ;  /* 0x00000020001a7882 */ /* 0x000fe20000000000 */
[----:B------:R-:W-:Y:S01]  /*0c60*/  UMOV UR10, 0x40 ;  /* 0x00000040000a7882 */ /* 0x000fe20000000000 */
[----:B------:R-:W-:Y:S01]  /*0c70*/  UMOV UR50, URZ ;  /* 0x000000ff00327c82 */ /* 0x000fe20008000000 */
[----:B------:R-:W-:Y:S01]  /*0c80*/  UMOV UR51, URZ ;  /* 0x000000ff00337c82 */ /* 0x000fe20008000000 */
[----:B------:R-:W-:Y:S01]  /*0c90*/  UMOV UR18, 0x20 ;  /* 0x0000002000127882 */ /* 0x000fe20000000000 */
[----:B------:R-:W-:-:S02]  /*0ca0*/  UMOV UR19, URZ ;  /* 0x000000ff00137c82 */ /* 0x000fc40008000000 */
[----:B------:R-:W2:Y:S01]  /*0cb0*/  SYNCS.PHASECHK.TRANS64.TRYWAIT P0, [UR57+0x10], R3 ;  /* 0x00001003ff0075a7 */ /* 0x000ea20008001139 */
[----:B-1----:R-:W-:Y:S02]  /*0cc0*/  UIADD3 UR6, UP5, UPT, UR8, 0x1c0, URZ ;  /* 0x000001c008067890 */ /* 0x002fe4000ffbe0ff */
[----:B---3--:R-:W-:Y:S02]  /*0cd0*/  UIADD3 UR4, UP4, UPT, UR16, 0x1c0, URZ ;  /* 0x000001c010047890 */ /* 0x008fe4000ff9e0ff */
[----:B-----5:R-:W-:Y:S02]  /*0ce0*/  UIADD3 UR14, UP3, UPT, UR24, 0x1c0, URZ ;  /* 0x000001c0180e7890 */ /* 0x020fe4000ff7e0ff */
[----:B------:R-:W-:Y:S02]  /*0cf0*/  UIADD3 UR22, UP2, UPT, UR34, 0x140, URZ ;  /* 0x0000014022167890 */ /* 0x000fe4000ff5e0ff */
[----:B------:R-:W-:Y:S02]  /*0d00*/  UIADD3 UR30, UP1, UPT, UR36, 0x140, URZ ;  /* 0x00000140241e7890 */ /* 0x000fe4000ff3e0ff */
[----:B------:R-:W-:-:S02]  /*0d10*/  UIADD3 UR32, UP0, UPT, UR38, 0x140, URZ ;  /* 0x0000014026207890 */ /* 0x000fc4000ff1e0ff */
[----:B----4-:R-:W-:Y:S01]  /*0d20*/  USHF.L.U32 UR59, UR59, 0x7, URZ ;  /* 0x000000073b3b7899 */ /* 0x010fe200080006ff */
[----:B------:R-:W-:Y:S01]  /*0d30*/  UMOV UR60, UR52 ;  /* 0x00000034003c7c82 */ /* 0x000fe20008000000 */
[----:B------:R-:W-:Y:S01]  /*0d40*/  UMOV UR61, UR53 ;  /* 0x00000035003d7c82 */ /* 0x000fe20008000000 */
[----:B------:R-:W-:Y:S01]  /*0d50*/  UMOV UR28, UR52 ;  /* 0x00000034001c7c82 */ /* 0x000fe20008000000 */
[----:B------:R-:W-:Y:S01]  /*0d60*/  UMOV UR29, UR53 ;  /* 0x00000035001d7c82 */ /* 0x000fe20008000000 */
[----:B------:R-:W-:Y:S01]  /*0d70*/  UMOV UR12, UR52 ;  /* 0x00000034000c7c82 */ /* 0x000fe20008000000 */
[----:B------:R-:W-:Y:S01]  /*0d80*/  UMOV UR13, UR53 ;  /* 0x00000035000d7c82 */ /* 0x000fe20008000000 */
[----:B--2---:R-:W-:Y:S05]  /*0d90*/  @!P0 BRA `(.L_x_14) ;  /* 0x0000008400b88947 */ /* 0x004fea0003800000 */
.L_x_83:
[----:B------:R-:W-:Y:S01]  /*0da0*/  ELECT P0, URZ, PT ;  /* 0x0000000000ff782f */ /* 0x000fe20003800000 */
[----:B------:R-:W-:Y:S02]  /*0db0*/  UIADD3.X UR7, UPT, UPT, URZ, UR9, URZ, UP5, !UPT ;  /* 0x00000009ff077290 */ /* 0x000fe4000affe4ff */
[----:B------:R-:W-:Y:S02]  /*0dc0*/  UIADD3 UR56, UPT, UPT, UR57, 0xc400, URZ ;  /* 0x0000c40039387890 */ /* 0x000fe4000fffe0ff */
[----:B------:R-:W-:Y:S02]  /*0dd0*/  UIADD3.X UR5, UPT, UPT, URZ, UR17, URZ, UP4, !UPT ;  /* 0x00000011ff057290 */ /* 0x000fe4000a7fe4ff */
[----:B------:R-:W-:Y:S02]  /*0de0*/  UIADD3 UR24, UPT, UPT, UR57, 0xe400, URZ ;  /* 0x0000e40039187890 */ /* 0x000fe4000fffe0ff */
[----:B------:R-:W-:Y:S02]  /*0df0*/  UIADD3.X UR15, UPT, UPT, URZ, UR25, URZ, UP3, !UPT ;  /* 0x00000019ff0f7290 */ /* 0x000fe40009ffe4ff */
[----:B------:R-:W-:-:S02]  /*0e00*/  UIADD3 UR8, UPT, UPT, UR57, 0x10400, URZ ;  /* 0x0001040039087890 */ /* 0x000fc4000fffe0ff */
[----:B-1----:R-:W-:Y:S01]  /*0e10*/  @P0 MOV R2, 0xc000 ;  /* 0x0000c00000020802 */ /* 0x002fe20000000f00 */
[----:B------:R-:W-:Y:S01]  /*0e20*/  UMOV UR25, UR57 ;  /* 0x0000003900197c82 */ /* 0x000fe20008000000 */
[----:B------:R-:W-:Y:S01]  /*0e30*/  UMOV UR27, UR59 ;  /* 0x0000003b001b7c82 */ /* 0x000fe20008000000 */
[----:B------:R-:W-:Y:S01]  /*0e40*/  UMOV UR9, UR57 ;  /* 0x0000003900097c82 */ /* 0x000fe20008000000 */
[----:B------:R1:W-:Y:S01]  /*0e50*/  @P0 SYNCS.ARRIVE.TRANS64 RZ, [UR57], R2 ;  /* 0x00000002ffff09a7 */ /* 0x0003e20008000039 */
[----:B------:R-:W-:Y:S01]  /*0e60*/  UMOV UR11, UR59 ;  /* 0x0000003b000b7c82 */ /* 0x000fe20008000000 */
[----:B------:R-:W-:Y:S01]  /*0e70*/  UTMALDG.4D [UR56], [UR6], desc[URZ] ;  /* 0x0000ff38060075b4 */ /* 0x000fe20008019000 */
[----:B------:R-:W-:Y:S02]  /*0e80*/  UIADD3.X UR23, UPT, UPT, URZ, UR35, URZ, UP2, !UPT ;  /* 0x00000023ff177290 */ /* 0x000fe400097fe4ff */
[----:B------:R-:W-:Y:S02]  /*0e90*/  UIADD3 UR48, UPT, UPT, UR57, 0x400, URZ ;  /* 0x0000040039307890 */ /* 0x000fe4000fffe0ff */
[----:B------:R-:W-:-:S02]  /*0ea0*/  UIADD3.X UR31, UPT, UPT, URZ, UR37, URZ, UP1, !UPT ;  /* 0x00000025ff1f7290 */ /* 0x000fc40008ffe4ff */
[----:B------:R-:W-:Y:S01]  /*0eb0*/  UIADD3 UR16, UPT, UPT, UR57, 0x2400, URZ ;  /* 0x0000240039107890 */ /* 0x000fe2000fffe0ff */
[----:B------:R2:W-:Y:S01]  /*0ec0*/  UTMALDG.4D [UR24], [UR4], desc[URZ] ;  /* 0x0000ff18040075b4 */ /* 0x0005e20008019000 */
[----:B------:R-:W-:Y:S01]  /*0ed0*/  UMOV UR49, UR57 ;  /* 0x0000003900317c82 */ /* 0x000fe20008000000 */
[----:B------:R-:W-:Y:S01]  /*0ee0*/  UMOV UR20, UR52 ;  /* 0x0000003400147c82 */ /* 0x000fe20008000000 */
[----:B------:R-:W-:Y:S01]  /*0ef0*/  UMOV UR21, UR53 ;  /* 0x0000003500157c82 */ /* 0x000fe20008000000 */
[----:B------:R-:W-:Y:S01]  /*0f00*/  UMOV UR17, UR57 ;  /* 0x0000003900117c82 */ /* 0x000fe20008000000 */
[----:B------:R-:W3:Y:S01]  /*0f10*/  LDCU.64 UR64, c[0x0][0x3a8] ;  /* 0x00007500ff4077ac */ /* 0x000ee20008000a00 */
[----:B------:R4:W-:Y:S01]  /*0f20*/  UTMALDG.4D [UR8], [UR14], desc[URZ] ;  /* 0x0000ff080e0075b4 */ /* 0x0009e20008019000 */
[----:B------:R-:W-:Y:S01]  /*0f30*/  UTMALDG.4D [UR48], [UR22], desc[URZ] ;  /* 0x0000ff30160075b4 */ /* 0x000fe20008019000 */
[----:B------:R-:W-:Y:S01]  /*0f40*/  UTMALDG.4D [UR16], [UR30], desc[URZ] ;  /* 0x0000ff101e0075b4 */ /* 0x000fe20008019000 */
[----:B--2---:R-:W-:Y:S01]  /*0f50*/  UIADD3.X UR5, UPT, UPT, URZ, UR39, URZ, UP0, !UPT ;  /* 0x00000027ff057290 */ /* 0x004fe200087fe4ff */
[----:B------:R-:W-:Y:S01]  /*0f60*/  UMOV UR4, UR32 ;  /* 0x0000002000047c82 */ /* 0x000fe20008000000 */
[----:B----4-:R-:W-:Y:S01]  /*0f70*/  UIADD3 UR8, UPT, UPT, UR57, 0x4400, URZ ;  /* 0x0000440039087890 */ /* 0x010fe2000fffe0ff */
[----:B------:R-:W-:Y:S01]  /*0f80*/  UMOV UR10, 0x40 ;  /* 0x00000040000a7882 */ /* 0x000fe20000000000 */
[----:B------:R-:W-:Y:S01]  /*0f90*/  UMOV UR11, URZ ;  /* 0x000000ff000b7c82 */ /* 0x000fe20008000000 */
[----:B------:R-:W-:Y:S01]  /*0fa0*/  UMOV UR12, UR52 ;  /* 0x00000034000c7c82 */ /* 0x000fe20008000000 */
[----:B------:R-:W-:-:S05]  /*0fb0*/  UMOV UR13, UR53 ;  /* 0x00000035000d7c82 */ /* 0x000fca0008000000 */
[----:B------:R2:W-:Y:S01]  /*0fc0*/  UTMALDG.4D [UR8], [UR4], desc[URZ] ;  /* 0x0000ff08040075b4 */ /* 0x0005e20008019000 */
[----:B------:R-:W4:Y:S01]  /*0fd0*/  SYNCS.PHASECHK.TRANS64.TRYWAIT P0, [UR57+0x40], R3 ;  /* 0x00004003ff0075a7 */ /* 0x000f220008001139 */
[----:B--2---:R-:W2:Y:S02]  /*0fe0*/  LDCU.128 UR8, c[0x0][0x3c0] ;  /* 0x00007800ff0877ac */ /* 0x004ea40008000c00 */
[----:B--2---:R-:W-:-:S04]  /*0ff0*/  UIMAD.WIDE.U32 UR4, UR52, UR8, URZ ;  /* 0x00000008340472a5 */ /* 0x004fc8000f8e00ff */
[----:B------:R-:W-:Y:S01]  /*1000*/  UIMAD UR6, UR52, UR9, UR5 ;  /* 0x00000009340672a4 */ /* 0x000fe2000f8e0205 */
[----:B-1-34-:R-:W-:Y:S11]  /*1010*/  @!P0 BRA `(.L_x_15) ;  /* 0x0000008400388947 */ /* 0x01aff60003800000 */
.L_x_85:
[----:B------:R-:W-:Y:S01]  /*1020*/  UMOV UR5, UR6 ;  /* 0x0000000600057c82 */ /* 0x000fe20008000000 */
[----:B------:R-:W-:Y:S01]  /*1030*/  ELECT P0, URZ, PT ;  /* 0x0000000000ff782f */ /* 0x000fe20003800000 */
[----:B------:R-:W-:Y:S02]  /*1040*/  UIMAD.WIDE.U32 UR4, UR53, UR10, UR4 ;  /* 0x0000000a350472a5 */ /* 0x000fe4000f8e0004 */
[----:B------:R-:W-:Y:S02]  /*1050*/  UIADD3 UR7, UPT, UPT, UR57, 0x30, URZ ;  /* 0x0000003039077890 */ /* 0x000fe4000fffe0ff */
[----:B------:R-:W-:Y:S02]  /*1060*/  UIMAD UR11, UR53, UR11, UR5 ;  /* 0x0000000b350b72a4 */ /* 0x000fe4000f8e0205 */
[----:B------:R-:W-:Y:S02]  /*1070*/  UIADD3 UR5, UPT, UPT, UR57, 0x26400, URZ ;  /* 0x0002640039057890 */ /* 0x000fe4000fffe0ff */
[----:B------:R-:W-:-:S02]  /*1080*/  ULEA UR64, UP0, UR4, UR64, 0x2 ;  /* 0x0000004004407291 */ /* 0x000fc4000f8010ff */
[----:B------:R-:W-:Y:S02]  /*1090*/  UPRMT UR6, UR66, 0x654, UR5 ;  /* 0x0000065442067896 */ /* 0x000fe40008000005 */
[----:B-1----:R-:W-:Y:S01]  /*10a0*/  @P0 MOV R2, 0x200 ;  /* 0x0000020000020802 */ /* 0x002fe20000000f00 */
[----:B------:R-:W-:Y:S01]  /*10b0*/  ULEA.HI.X UR65, UR4, UR65, UR11, 0x2, UP0 ;  /* 0x0000004104417291 */ /* 0x000fe200080f140b */
[----:B------:R-:W1:Y:S02]  /*10c0*/  LDCU.64 UR8, c[0x0][0x348] ;  /* 0x00006900ff0877ac */ /* 0x000e640008000a00 */
[----:B------:R2:W-:Y:S01]  /*10d0*/  @P0 SYNCS.ARRIVE.TRANS64 RZ, [UR57+0x30], R2 ;  /* 0x00003002ffff09a7 */ /* 0x0005e20008000039 */
[----:B------:R-:W-:Y:S01]  /*10e0*/  UMOV UR4, 0x20 ;  /* 0x0000002000047882 */ /* 0x000fe20000000000 */
[----:B------:R-:W3:Y:S04]  /*10f0*/  LDCU.64 UR16, c[0x0][0x348] ;  /* 0x00006900ff1077ac */ /* 0x000ee80008000a00 */
[----:B------:R4:W-:Y:S01]  /*1100*/  UBLKCP.S.G [UR6], [UR64], UR4 ;  /* 0x00000006400073ba */ /* 0x0009e20008000204 */
[----:B------:R-:W5:Y:S01]  /*1110*/  LDCU.64 UR24, c[0x0][0x348] ;  /* 0x00006900ff1877ac */ /* 0x000f620008000a00 */
[----:B------:R-:W2:Y:S01]  /*1120*/  LDCU.64 UR46, c[0x0][0x348] ;  /* 0x00006900ff2e77ac */ /* 0x000ea20008000a00 */
[----:B------:R-:W4:Y:S01]  /*1130*/  SYNCS.PHASECHK.TRANS64.TRYWAIT P0, [UR57+0x28], R3 ;  /* 0x00002803ff0075a7 */ /* 0x000f220008001139 */
[----:B-1----:R-:W-:Y:S01]  /*1140*/  UIADD3 UR23, UP3, UPT, UR8, 0x240, URZ ;  /* 0x0000024008177890 */ /* 0x002fe2000ff7e0ff */
[----:B------:R-:W-:Y:S01]  /*1150*/  UMOV UR42, URZ ;  /* 0x000000ff002a7c82 */ /* 0x000fe20008000000 */
[----:B------:R-:W-:Y:S01]  /*1160*/  UMOV UR10, 0x20 ;  /* 0x00000020000a7882 */ /* 0x000fe20000000000 */
[----:B------:R-:W-:Y:S01]  /*1170*/  UMOV UR34, 0x40 ;  /* 0x0000004000227882 */ /* 0x000fe20000000000 */
[----:B------:R-:W-:Y:S01]  /*1180*/  UMOV UR26, URZ ;  /* 0x000000ff001a7c82 */ /* 0x000fe20008000000 */
[----:B------:R-:W-:Y:S01]  /*1190*/  UMOV UR27, URZ ;  /* 0x000000ff001b7c82 */ /* 0x000fe20008000000 */
[----:B------:R-:W-:Y:S01]  /*11a0*/  UMOV UR18, 0x20 ;  /* 0x0000002000127882 */ /* 0x000fe20000000000 */
[----:B------:R-:W-:Y:S01]  /*11b0*/  UMOV UR19, URZ ;  /* 0x000000ff00137c82 */ /* 0x000fe20008000000 */
[----:B---3--:R-:W-:-:S02]  /*11c0*/  UIADD3 UR30, UP2, UPT, UR16, 0x2c0, URZ ;  /* 0x000002c0101e7890 */ /* 0x008fc4000ff5e0ff */
[----:B-----5:R-:W-:Y:S02]  /*11d0*/  UIADD3 UR31, UP1, UPT, UR24, 0x2c0, URZ ;  /* 0x000002c0181f7890 */ /* 0x020fe4000ff3e0ff */
[----:B--2---:R-:W-:Y:S01]  /*11e0*/  UIADD3 UR38, UP0, UPT, UR46, 0x2c0, URZ ;  /* 0x000002c02e267890 */ /* 0x004fe2000ff1e0ff */
[----:B------:R-:W-:Y:S01]  /*11f0*/  UMOV UR44, UR52 ;  /* 0x00000034002c7c82 */ /* 0x000fe20008000000 */
[----:B------:R-:W-:Y:S01]  /*1200*/  UMOV UR45, UR53 ;  /* 0x00000035002d7c82 */ /* 0x000fe20008000000 */
[----:B------:R-:W-:Y:S01]  /*1210*/  UMOV UR12, UR52 ;  /* 0x00000034000c7c82 */ /* 0x000fe20008000000 */
[----:B------:R-:W-:Y:S01]  /*1220*/  UMOV UR13, UR53 ;  /* 0x00000035000d7c82 */ /* 0x000fe20008000000 */
[----:B------:R-:W-:Y:S01]  /*1230*/  UIADD3.X UR22, UPT, UPT, URZ, UR9, URZ, UP3, !UPT ;  /* 0x00000009ff167290 */ /* 0x000fe20009ffe4ff */
[----:B----4-:R-:W1:Y:S01]  /*1240*/  LDCU.64 UR4, c[0x0][0x348] ;  /* 0x00006900ff0477ac */ /* 0x010e620008000a00 */
[----:B------:R-:W2:Y:S01]  /*1250*/  LDCU.64 UR6, c[0x0][0x348] ;  /* 0x00006900ff0677ac */ /* 0x000ea20008000a00 */
[----:B------:R-:W-:Y:S01]  /*1260*/  UMOV UR36, UR52 ;  /* 0x0000003400247c82 */ /* 0x000fe20008000000 */
[----:B------:R-:W-:Y:S01]  /*1270*/  UMOV UR37, UR53 ;  /* 0x0000003500257c82 */ /* 0x000fe20008000000 */
[----:B------:R-:W-:Y:S01]  /*1280*/  UMOV UR28, UR52 ;  /* 0x00000034001c7c82 */ /* 0x000fe20008000000 */
[----:B------:R-:W-:Y:S01]  /*1290*/  UMOV UR29, UR53 ;  /* 0x00000035001d7c82 */ /* 0x000fe20008000000 */
[----:B------:R-:W-:Y:S01]  /*12a0*/  UMOV UR20, UR52 ;  /* 0x0000003400147c82 */ /* 0x000fe20008000000 */
[----:B------:R-:W-:Y:S01]  /*12b0*/  UMOV UR21, UR53 ;  /* 0x0000003500157c82 */ /* 0x000fe20008000000 */
[----:B-1----:R-:W-:-:S02]  /*12c0*/  UIADD3 UR15, UP5, UPT, UR4, 0x240, URZ ;  /* 0x00000240040f7890 */ /* 0x002fc4000ffbe0ff */
[----:B--2---:R-:W-:Y:S02]  /*12d0*/  UIADD3 UR6, UP4, UPT, UR6, 0x240, URZ ;  /* 0x0000024006067890 */ /* 0x004fe4000ff9e0ff */
[----:B------:R-:W-:Y:S02]  /*12e0*/  UIADD3.X UR14, UPT, UPT, URZ, UR5, URZ, UP5, !UPT ;  /* 0x00000005ff0e7290 */ /* 0x000fe4000affe4ff */
[----:B------:R-:W-:Y:S01]  /*12f0*/  UIADD3.X UR4, UPT, UPT, URZ, UR7, URZ, UP4, !UPT ;  /* 0x00000007ff047290 */ /* 0x000fe2000a7fe4ff */
[----:B------:R-:W-:Y:S11]  /*1300*/  @!P0 BRA `(.L_x_16) ;  /* 0x00000080009c8947 */ /* 0x000ff60003800000 */
.L_x_87:
[----:B------:R-:W-:Y:S01]  /*1310*/  ELECT P0, URZ, PT ;  /* 0x0000000000ff782f */ /* 0x000fe20003800000 */
[----:B------:R-:W-:Y:S02]  /*1320*/  ULOP3.LUT UR15, UR15, UR14, URZ, 0x3c, !UPT ;  /* 0x0000000e0f0f7292 */ /* 0x000fe4000f8e3cff */
[----:B------:R-:W-:Y:S02]  /*1330*/  UIADD3 UR40, UPT, UPT, UR57, 0x12400, URZ ;  /* 0x0001240039287890 */ /* 0x000fe4000fffe0ff */
[----:B------:R-:W-:Y:S02]  /*1340*/  ULOP3.LUT UR14, UR15, UR14, URZ, 0x3c, !UPT ;  /* 0x0000000e0f0e7292 */ /* 0x000fe4000f8e3cff */
[----:B------:R-:W-:Y:S02]  /*1350*/  UIADD3 UR41, UPT, UPT, UR57, 0x20, URZ ;  /* 0x0000002039297890 */ /* 0x000fe4000fffe0ff */
[----:B------:R-:W-:Y:S02]  /*1360*/  ULOP3.LUT UR15, UR15, UR14, URZ, 0x3c, !UPT ;  /* 0x0000000e0f0f7292 */ /* 0x000fe4000f8e3cff */
[----:B------:R-:W-:-:S02]  /*1370*/  UIADD3 UR8, UPT, UPT, UR57, 0x14400, URZ ;  /* 0x0001440039087890 */ /* 0x000fc4000fffe0ff */
[----:B-1----:R-:W-:Y:S01]  /*1380*/  @P0 MOV R2, 0xc000 ;  /* 0x0000c00000020802 */ /* 0x002fe20000000f00 */
[----:B------:R-:W-:Y:S02]  /*1390*/  UIADD3 UR9, UPT, UPT, UR57, 0x20, URZ ;  /* 0x0000002039097890 */ /* 0x000fe4000fffe0ff */
[----:B------:R-:W-:Y:S01]  /*13a0*/  UIADD3.X UR7, UPT, UPT, URZ, UR25, URZ, UP1, !UPT ;  /* 0x00000019ff077290 */ /* 0x000fe20008ffe4ff */
[----:B------:R1:W-:Y:S01]  /*13b0*/  @P0 SYNCS.ARRIVE.TRANS64 RZ, [UR57+0x20], R2 ;  /* 0x00002002ffff09a7 */ /* 0x0003e20008000039 */
[----:B------:R-:W-:Y:S02]  /*13c0*/  UIADD3 UR32, UPT, UPT, UR57, 0x16400, URZ ;  /* 0x0001640039207890 */ /* 0x000fe4000fffe0ff */
[----:B------:R-:W-:Y:S02]  /*13d0*/  UIADD3 UR33, UPT, UPT, UR57, 0x20, URZ ;  /* 0x0000002039217890 */ /* 0x000fe4000fffe0ff */
[----:B------:R-:W-:Y:S01]  /*13e0*/  UIADD3.X UR5, UPT, UPT, URZ, UR17, URZ, UP2, !UPT ;  /* 0x00000011ff057290 */ /* 0x000fe200097fe4ff */
[----:B------:R-:W-:Y:S01]  /*13f0*/  UMOV UR43, UR59 ;  /* 0x0000003b002b7c82 */ /* 0x000fe20008000000 */
[----:B------:R-:W-:Y:S01]  /*1400*/  UIADD3 UR24, UPT, UPT, UR57, 0x18400, URZ ;  /* 0x0001840039187890 */ /* 0x000fe2000fffe0ff */
[----:B------:R2:W-:Y:S01]  /*1410*/  UTMALDG.4D [UR40], [UR14], desc[URZ] ;  /* 0x0000ff280e0075b4 */ /* 0x0005e20008019000 */
[----:B------:R-:W-:Y:S01]  /*1420*/  UIADD3 UR25, UPT, UPT, UR57, 0x20, URZ ;  /* 0x0000002039197890 */ /* 0x000fe2000fffe0ff */
[----:B------:R-:W-:Y:S01]  /*1430*/  UMOV UR11, UR59 ;  /* 0x0000003b000b7c82 */ /* 0x000fe20008000000 */
[----:B------:R-:W-:Y:S01]  /*1440*/  UMOV UR35, UR59 ;  /* 0x0000003b00237c82 */ /* 0x000fe20008000000 */
[----:B------:R-:W-:-:S02]  /*1450*/  UIADD3 UR16, UPT, UPT, UR57, 0x1a400, URZ ;  /* 0x0001a40039107890 */ /* 0x000fc4000fffe0ff */
[----:B------:R-:W-:Y:S01]  /*1460*/  UIADD3 UR17, UPT, UPT, UR57, 0x20, URZ ;  /* 0x0000002039117890 */ /* 0x000fe2000fffe0ff */
[----:B--2---:R-:W-:Y:S01]  /*1470*/  UMOV UR14, UR6 ;  /* 0x00000006000e7c82 */ /* 0x004fe20008000000 */
[----:B------:R-:W-:Y:S01]  /*1480*/  UMOV UR15, UR4 ;  /* 0x00000004000f7c82 */ /* 0x000fe20008000000 */
[----:B------:R-:W-:Y:S01]  /*1490*/  UMOV UR4, UR30 ;  /* 0x0000001e00047c82 */ /* 0x000fe20008000000 */
[----:B------:R2:W-:Y:S01]  /*14a0*/  UTMALDG.4D [UR8], [UR14], desc[URZ] ;  /* 0x0000ff080e0075b4 */ /* 0x0005e20008019000 */
[----:B------:R-:W-:Y:S01]  /*14b0*/  UMOV UR6, UR31 ;  /* 0x0000001f00067c82 */ /* 0x000fe20008000000 */
[----:B--2---:R-:W-:Y:S01]  /*14c0*/  UMOV UR10, UR23 ;  /* 0x00000017000a7c82 */ /* 0x004fe20008000000 */
[----:B------:R-:W-:Y:S01]  /*14d0*/  UMOV UR11, UR22 ;  /* 0x00000016000b7c82 */ /* 0x000fe20008000000 */
[----:B------:R-:W-:Y:S01]  /*14e0*/  UIADD3 UR8, UPT, UPT, UR57, 0x1c400, URZ ;  /* 0x0001c40039087890 */ /* 0x000fe2000fffe0ff */
[----:B------:R2:W-:Y:S01]  /*14f0*/  UTMALDG.4D [UR32], [UR10], desc[URZ] ;  /* 0x0000ff200a0075b4 */ /* 0x0005e20008019000 */
[----:B------:R-:W-:Y:S01]  /*1500*/  UMOV UR12, UR52 ;  /* 0x00000034000c7c82 */ /* 0x000fe20008000000 */
[----:B------:R-:W-:Y:S01]  /*1510*/  UMOV UR13, UR53 ;  /* 0x00000035000d7c82 */ /* 0x000fe20008000000 */
[----:B------:R3:W-:Y:S01]  /*1520*/  UTMALDG.4D [UR24], [UR4], desc[URZ] ;  /* 0x0000ff18040075b4 */ /* 0x0007e20008019000 */
[----:B------:R4:W-:Y:S01]  /*1530*/  UTMALDG.4D [UR16], [UR6], desc[URZ] ;  /* 0x0000ff10060075b4 */ /* 0x0009e20008019000 */
[----:B--2---:R-:W-:Y:S01]  /*1540*/  UMOV UR10, 0x40 ;  /* 0x00000040000a7882 */ /* 0x004fe20000000000 */
[----:B------:R-:W-:Y:S01]  /*1550*/  UMOV UR11, URZ ;  /* 0x000000ff000b7c82 */ /* 0x000fe20008000000 */
[----:B---3--:R-:W-:Y:S01]  /*1560*/  UIADD3.X UR5, UPT, UPT, URZ, UR47, URZ, UP0, !UPT ;  /* 0x0000002fff057290 */ /* 0x008fe200087fe4ff */
[----:B------:R-:W-:Y:S01]  /*1570*/  UMOV UR4, UR38 ;  /* 0x0000002600047c82 */ /* 0x000fe20008000000 */
[----:B----4-:R-:W2:Y:S07]  /*1580*/  LDCU.64 UR6, c[0x0][0x3e8] ;  /* 0x00007d00ff0677ac */ /* 0x010eae0008000a00 */
[----:B------:R3:W-:Y:S01]  /*1590*/  UTMALDG.4D [UR8], [UR4], desc[URZ] ;  /* 0x0000ff08040075b4 */ /* 0x0007e20008019000 */
[----:B------:R-:W4:Y:S01]  /*15a0*/  SYNCS.PHASECHK.TRANS64.TRYWAIT P0, [UR57+0x58], R3 ;  /* 0x00005803ff0075a7 */ /* 0x000f220008001139 */
[----:B---3--:R-:W3:Y:S01]  /*15b0*/  LDCU.64 UR8, c[0x0][0x3f0] ;  /* 0x00007e00ff0877ac */ /* 0x008ee20008000a00 */
[----:B------:R-:W5:Y:S01]  /*15c0*/  LDCU.64 UR10, c[0x0][0x3d0] ;  /* 0x00007a00ff0a77ac */ /* 0x000f620008000a00 */
[----:B--2---:R-:W-:Y:S01]  /*15d0*/  UIMAD.WIDE.U32 UR4, UR52, UR6, URZ ;  /* 0x00000006340472a5 */ /* 0x004fe2000f8e00ff */
[----:B------:R-:W2:Y:S03]  /*15e0*/  LDCU UR12, c[0x0][0x380] ;  /* 0x00007000ff0c77ac */ /* 0x000ea60008000800 */
[----:B------:R-:W-:-:S04]  /*15f0*/  UIMAD UR5, UR52, UR7, UR5 ;  /* 0x00000007340572a4 */ /* 0x000fc8000f8e0205 */
[----:B---3--:R-:W-:-:S04]  /*1600*/  UIMAD.WIDE.U32 UR4, UR53, UR8, UR4 ;  /* 0x00000008350472a5 */ /* 0x008fc8000f8e0004 */
[----:B------:R-:W-:Y:S02]  /*1610*/  UIMAD UR22, UR53, UR9, UR5 ;  /* 0x00000009351672a4 */ /* 0x000fe4000f8e0205 */
[----:B-----5:R-:W-:Y:S01]  /*1620*/  ULEA UR10, UP0, UR4, UR10, 0x2 ;  /* 0x0000000a040a7291 */ /* 0x020fe2000f8010ff */
[----:B-12-4-:R-:W-:Y:S11]  /*1630*/  @!P0 BRA `(.L_x_17) ;  /* 0x0000007c00f08947 */ /* 0x016ff60003800000 */
.L_x_89:
[----:B------:R-:W-:Y:S01]  /*1640*/  ELECT P0, URZ, PT ;  /* 0x0000000000ff782f */ /* 0x000fe20003800000 */
[----:B-1----:R-:W-:Y:S01]  /*1650*/  HFMA2 R5, -RZ, RZ, 0, 5.9604644775390625e-08 ;  /* 0x00000001ff057431 */ /* 0x002fe200000001ff */
[----:B------:R-:W-:Y:S01]  /*1660*/  ULEA.HI.X UR23, UR4, UR11, UR22, 0x2, UP0 ;  /* 0x0000000b04177291 */ /* 0x000fe200080f1416 */
[----:B------:R-:W-:Y:S01]  /*1670*/  IMAD.MOV.U32 R6, RZ, RZ, RZ ;  /* 0x000000ffff067224 */ /* 0x000fe200078e00ff */
[----:B------:R-:W-:Y:S01]  /*1680*/  UIADD3 UR4, UPT, UPT, UR57, 0x26800, URZ ;  /* 0x0002680039047890 */ /* 0x000fe2000fffe0ff */
[----:B------:R-:W-:Y:S01]  /*1690*/  MOV R3, 0x2 ;  /* 0x0000000200037802 */ /* 0x000fe20000000f00 */
[----:B------:R-:W-:Y:S02]  /*16a0*/  UIADD3 UR5, UPT, UPT, -UR12, URZ, URZ ;  /* 0x000000ff0c057290 */ /* 0x000fe4000fffe1ff */
[----:B------:R-:W-:Y:S02]  /*16b0*/  UPRMT UR8, UR66, 0x654, UR4 ;  /* 0x0000065442087896 */ /* 0x000fe40008000004 */
[----:B------:R-:W-:-:S02]  /*16c0*/  UIADD3 UR7, UPT, UPT, UR12, -0x1, URZ ;  /* 0xffffffff0c077890 */ /* 0x000fc4000fffe0ff */
[----:B------:R-:W-:Y:S01]  /*16d0*/  USHF.R.S32.HI UR4, URZ, 0x1f, UR5 ;  /* 0x0000001fff047899 */ /* 0x000fe20008011405 */
[----:B------:R-:W-:Y:S01]  /*16e0*/  @P0 IMAD.MOV.U32 R2, RZ, RZ, 0x200 ;  /* 0x00000200ff020424 */ /* 0x000fe200078e00ff */
[----:B------:R-:W-:Y:S02]  /*16f0*/  UIADD3 UR9, UPT, UPT, UR57, 0x50, URZ ;  /* 0x0000005039097890 */ /* 0x000fe4000fffe0ff */
[----:B------:R-:W-:Y:S01]  /*1700*/  USHF.R.S32.HI UR6, URZ, 0x1f, UR7 ;  /* 0x0000001fff067899 */ /* 0x000fe20008011407 */
[----:B------:R1:W-:Y:S01]  /*1710*/  @P0 SYNCS.ARRIVE.TRANS64 RZ, [UR57+0x50], R2 ;  /* 0x00005002ffff09a7 */ /* 0x0003e20008000039 */
[----:B------:R-:W-:Y:S02]  /*1720*/  ULEA.HI UR4, UR4, -UR12, URZ, 0x7 ;  /* 0x8000000c04047291 */ /* 0x000fe4000f8f38ff */
[----:B------:R-:W-:Y:S02]  /*1730*/  UISETP.GT.AND UP0, UPT, UR12, URZ, UPT ;  /* 0x000000ff0c00728c */ /* 0x000fe4000bf04270 */
[----:B------:R-:W-:-:S02]  /*1740*/  ULEA.HI UR6, UR6, UR7, URZ, 0x7 ;  /* 0x0000000706067291 */ /* 0x000fc4000f8f38ff */
[----:B------:R-:W-:Y:S01]  /*1750*/  USHF.R.S32.HI UR5, URZ, 0x7, UR4 ;  /* 0x00000007ff057899 */ /* 0x000fe20008011404 */
[----:B------:R-:W-:Y:S01]  /*1760*/  UMOV UR11, 0x20 ;  /* 0x00000020000b7882 */ /* 0x000fe20000000000 */
[----:B------:R-:W-:Y:S01]  /*1770*/  UMOV UR22, UR10 ;  /* 0x0000000a00167c82 */ /* 0x000fe20008000000 */
[----:B------:R-:W-:Y:S01]  /*1780*/  ULEA.HI.SX32 UR4, UR6, 0x1, 0x19 ;  /* 0x0000000106047891 */ /* 0x000fe2000f8fcaff */
[----:B------:R1:W-:Y:S01]  /*1790*/  UBLKCP.S.G [UR8], [UR22], UR11 ;  /* 0x00000008160073ba */ /* 0x0003e2000800020b */
[----:B------:R-:W-:-:S07]  /*17a0*/  UIADD3 UR5, UPT, UPT, -UR5, URZ, URZ ;  /* 0x000000ff05057290 */ /* 0x000fce000fffe1ff */
[----:B------:R-:W-:Y:S02]  /*17b0*/  @!UP0 UMOV UR4, UR5 ;  /* 0x0000000500048c82 */ /* 0x000fe40008000000 */
[----:B------:R-:W-:-:S09]  /*17c0*/  UISETP.GE.AND UP0, UPT, UR4, 0x2, UPT ;  /* 0x000000020400788c */ /* 0x000fd2000bf06270 */
[----:B-1----:R-:W-:Y:S05]  /*17d0*/  BRA.U !UP0, `(.L_x_18) ;  /* 0x0000000508ac7547 */ /* 0x002fea000b800000 */
[----:B------:R-:W1:Y:S01]  /*17e0*/  LDCU.64 UR6, c[0x0][0x348] ;  /* 0x00006900ff0677ac */ /* 0x000e620008000a00 */
[----:B------:R-:W-:Y:S02]  /*17f0*/  MOV R5, 0x1 ;  /* 0x0000000100057802 */ /* 0x000fe40000000f00 */
[----:B------:R-:W-:Y:S01]  /*1800*/  MOV R6, RZ ;  /* 0x000000ff00067202 */ /* 0x000fe20000000f00 */
[----:B------:R-:W-:Y:S01]  /*1810*/  UIADD3 UR62, UPT, UPT, UR57, 0x26800, URZ ;  /* 0x00026800393e7890 */ /* 0x000fe2000fffe0ff */
[----:B------:R-:W-:Y:S01]  /*1820*/  MOV R3, 0x200 ;  /* 0x0000020000037802 */ /* 0x000fe20000000f00 */
[----:B------:R-:W-:Y:S02]  /*1830*/  UIADD3 UR14, UPT, UPT, -UR4, URZ, URZ ;  /* 0x000000ff040e7290 */ /* 0x000fe4000fffe1ff */
[----:B------:R-:W-:Y:S01]  /*1840*/  UIADD3 UR63, UPT, UPT, UR57, 0x50, URZ ;  /* 0x00000050393f7890 */ /* 0x000fe2000fffe0ff */
[----:B------:R-:W-:Y:S01]  /*1850*/  UMOV UR4, 0x1 ;  /* 0x0000000100047882 */ /* 0x000fe20000000000 */
[----:B------:R-:W-:Y:S01]  /*1860*/  UMOV UR51, URZ ;  /* 0x000000ff00337c82 */ /* 0x000fe20008000000 */
[----:B------:R-:W-:Y:S01]  /*1870*/  UMOV UR50, URZ ;  /* 0x000000ff00327c82 */ /* 0x000fe20008000000 */
[----:B------:R-:W-:-:S02]  /*1880*/  UIADD3 UR24, UPT, UPT, UR57, 0x18400, URZ ;  /* 0x0001840039187890 */ /* 0x000fc4000fffe0ff */
[----:B------:R-:W-:Y:S02]  /*1890*/  UIADD3 UR25, UPT, UPT, UR57, 0x20, URZ ;  /* 0x0000002039197890 */ /* 0x000fe4000fffe0ff */
[----:B------:R-:W-:Y:S02]  /*18a0*/  UIADD3 UR16, UPT, UPT, UR57, 0x1a400, URZ ;  /* 0x0001a40039107890 */ /* 0x000fe4000fffe0ff */
[----:B-1----:R-:W-:Y:S02]  /*18b0*/  UIADD3 UR60, UP5, UPT, UR6, 0x140, URZ ;  /* 0x00000140063c7890 */ /* 0x002fe4000ffbe0ff */
[----:B------:R-:W-:Y:S02]  /*18c0*/  UIADD3 UR58, UP4, UPT, UR6, 0x140, URZ ;  /* 0x00000140063a7890 */ /* 0x000fe4000ff9e0ff */
[----:B------:R-:W-:Y:S02]  /*18d0*/  UIADD3 UR54, UP3, UPT, UR6, 0x140, URZ ;  /* 0x0000014006367890 */ /* 0x000fe4000ff7e0ff */
[----:B------:R-:W-:-:S02]  /*18e0*/  UIADD3 UR46, UP2, UPT, UR6, 0x2c0, URZ ;  /* 0x000002c0062e7890 */ /* 0x000fc4000ff5e0ff */
[----:B------:R-:W-:Y:S02]  /*18f0*/  UIADD3 UR38, UP1, UPT, UR6, 0x2c0, URZ ;  /* 0x000002c006267890 */ /* 0x000fe4000ff3e0ff */
[----:B------:R-:W-:Y:S02]  /*1900*/  UIADD3 UR30, UP0, UPT, UR6, 0x2c0, URZ ;  /* 0x000002c0061e7890 */ /* 0x000fe4000ff1e0ff */
[----:B------:R-:W-:Y:S02]  /*1910*/  UIADD3 UR17, UPT, UPT, UR57, 0x20, URZ ;  /* 0x0000002039117890 */ /* 0x000fe4000fffe0ff */
[----:B------:R-:W-:Y:S02]  /*1920*/  UIADD3 UR8, UPT, UPT, UR57, 0x1c400, URZ ;  /* 0x0001c40039087890 */ /* 0x000fe4000fffe0ff */
[----:B------:R-:W-:Y:S02]  /*1930*/  UIADD3 UR9, UPT, UPT, UR57, 0x20, URZ ;  /* 0x0000002039097890 */ /* 0x000fe4000fffe0ff */
[----:B------:R-:W-:-:S02]  /*1940*/  UPRMT UR62, UR66, 0x654, UR62 ;  /* 0x00000654423e7896 */ /* 0x000fc4000800003e */
[----:B------:R-:W-:Y:S02]  /*1950*/  UIADD3.X UR61, UPT, UPT, URZ, UR7, URZ, UP5, !UPT ;  /* 0x00000007ff3d7290 */ /* 0x000fe4000affe4ff */
[----:B------:R-:W-:Y:S02]  /*1960*/  UIADD3.X UR59, UPT, UPT, URZ, UR7, URZ, UP4, !UPT ;  /* 0x00000007ff3b7290 */ /* 0x000fe4000a7fe4ff */
[----:B------:R-:W-:Y:S02]  /*1970*/  UIADD3.X UR55, UPT, UPT, URZ, UR7, URZ, UP3, !UPT ;  /* 0x00000007ff377290 */ /* 0x000fe40009ffe4ff */
[----:B------:R-:W-:Y:S02]  /*1980*/  UIADD3.X UR47, UPT, UPT, URZ, UR7, URZ, UP2, !UPT ;  /* 0x00000007ff2f7290 */ /* 0x000fe400097fe4ff */
[----:B------:R-:W-:Y:S02]  /*1990*/  UIADD3.X UR39, UPT, UPT, URZ, UR7, URZ, UP1, !UPT ;  /* 0x00000007ff277290 */ /* 0x000fe40008ffe4ff */
[----:B------:R-:W-:Y:S01]  /*19a0*/  UIADD3.X UR31, UPT, UPT, URZ, UR7, URZ, UP0, !UPT ;  /* 0x00000007ff1f7290 */ /* 0x000fe200087fe4ff */
[----:B------:R-:W-:Y:S01]  /*19b0*/  UMOV UR42, 0x20 ;  /* 0x00000020002a7882 */ /* 0x000fe20000000000 */
[----:B------:R-:W-:Y:S01]  /*19c0*/  UMOV UR34, 0x40 ;  /* 0x0000004000227882 */ /* 0x000fe20000000000 */
[----:B------:R-:W-:Y:S01]  /*19d0*/  UMOV UR26, URZ ;  /* 0x000000ff001a7c82 */ /* 0x000fe20008000000 */
[----:B------:R-:W-:Y:S01]  /*19e0*/  UMOV UR18, 0x20 ;  /* 0x0000002000127882 */ /* 0x000fe20000000000 */
[----:B------:R-:W-:-:S07]  /*19f0*/  UMOV UR10, 0x40 ;  /* 0x00000040000a7882 */ /* 0x000fce0000000000 */
.L_x_23:
[----:B------:R-:W-:Y:S01]  /*1a00*/  ULEA UR49, UR4, UR57, 0x3 ;  /* 0x0000003904317291 */ /* 0x000fe2000f8e18ff */
[----:B------:R-:W-:-:S08]  /*1a10*/  SHF.L.U32 R4, R5, 0x1f, RZ ;  /* 0x0000001f05047819 */ /* 0x000fd000000006ff */
[----:B-1----:R-:W1:Y:S02]  /*1a20*/  SYNCS.PHASECHK.TRANS64.TRYWAIT P0, [UR49+0x10], R4 ;  /* 0x00001004ff0075a7 */ /* 0x002e640008001131 */
[----:B-12---:R-:W-:Y:S05]  /*1a30*/  @!P0 BRA `(.L_x_19) ;  /* 0x0000007c00108947 */ /* 0x006fea0003800000 */
.L_x_91:
[----:B------:R-:W-:Y:S01]  /*1a40*/  ELECT P0, URZ, PT ;  /* 0x0000000000ff782f */ /* 0x000fe20003800000 */
[----:B------:R-:W-:Y:S02]  /*1a50*/  UIMAD UR48, UR4, 0x6000, UR57 ;  /* 0x00006000043078a4 */ /* 0x000fe4000f8e0239 */
[----:B------:R-:W-:Y:S02]  /*1a60*/  UIMAD UR40, UR4, 0x6000, UR57 ;  /* 0x00006000042878a4 */ /* 0x000fe4000f8e0239 */
[----:B------:R-:W-:Y:S02]  /*1a70*/  UIMAD UR32, UR4, 0x6000, UR57 ;  /* 0x00006000042078a4 */ /* 0x000fe4000f8e0239 */
[----:B------:R-:W-:Y:S02]  /*1a80*/  UIADD3 UR51, UPT, UPT, UR51, 0x80, URZ ;  /* 0x0000008033337890 */ /* 0x000fe4000fffe0ff */
[----:B------:R-:W-:Y:S02]  /*1a90*/  UIADD3 UR48, UPT, UPT, UR48, 0x400, URZ ;  /* 0x0000040030307890 */ /* 0x000fe4000fffe0ff */
[----:B------:R-:W-:-:S02]  /*1aa0*/  UIADD3 UR40, UPT, UPT, UR40, 0x2400, URZ ;  /* 0x0000240028287890 */ /* 0x000fc4000fffe0ff */
[----:B-1----:R-:W-:Y:S01]  /*1ab0*/  @P0 MOV R2, 0x6000 ;  /* 0x0000600000020802 */ /* 0x002fe20000000f00 */
[----:B------:R-:W-:Y:S01]  /*1ac0*/  UIADD3 UR32, UPT, UPT, UR32, 0x4400, URZ ;  /* 0x0000440020207890 */ /* 0x000fe2000fffe0ff */
[----:B------:R-:W-:Y:S01]  /*1ad0*/  UMOV UR44, UR52 ;  /* 0x00000034002c7c82 */ /* 0x000fe20008000000 */
[----:B------:R-:W-:Y:S01]  /*1ae0*/  UMOV UR45, UR53 ;  /* 0x00000035002d7c82 */ /* 0x000fe20008000000 */
[----:B------:R1:W-:Y:S01]  /*1af0*/  @P0 SYNCS.ARRIVE.TRANS64 RZ, [UR49], R2 ;  /* 0x00000002ffff09a7 */ /* 0x0003e20008000031 */
[----:B------:R-:W-:Y:S01]  /*1b00*/  UMOV UR41, UR49 ;  /* 0x0000003100297c82 */ /* 0x000fe20008000000 */
[----:B------:R-:W-:Y:S01]  /*1b10*/  UMOV UR43, UR51 ;  /* 0x00000033002b7c82 */ /* 0x000fe20008000000 */
[----:B------:R-:W-:Y:S01]  /*1b20*/  UMOV UR36, UR52 ;  /* 0x0000003400247c82 */ /* 0x000fe20008000000 */
[----:B------:R-:W-:Y:S01]  /*1b30*/  UMOV UR37, UR53 ;  /* 0x0000003500257c82 */ /* 0x000fe20008000000 */
[----:B------:R-:W-:Y:S01]  /*1b40*/  UMOV UR33, UR49 ;  /* 0x0000003100217c82 */ /* 0x000fe20008000000 */
[----:B------:R-:W-:Y:S01]  /*1b50*/  UMOV UR35, UR51 ;  /* 0x0000003300237c82 */ /* 0x000fe20008000000 */
[----:B------:R1:W-:Y:S01]  /*1b60*/  UTMALDG.4D [UR48], [UR60], desc[URZ] ;  /* 0x0000ff303c0075b4 */ /* 0x0003e20008019000 */
[----:B------:R1:W-:Y:S01]  /*1b70*/  UTMALDG.4D [UR40], [UR58], desc[URZ] ;  /* 0x0000ff283a0075b4 */ /* 0x0003e20008019000 */
[----:B------:R1:W-:Y:S01]  /*1b80*/  UTMALDG.4D [UR32], [UR54], desc[URZ] ;  /* 0x0000ff20360075b4 */ /* 0x0003e20008019000 */
[----:B------:R-:W2:Y:S02]  /*1b90*/  SYNCS.PHASECHK.TRANS64.TRYWAIT P0, [UR49+0x40], R4 ;  /* 0x00004004ff0075a7 */ /* 0x000ea40008001131 */
[----:B-12---:R-:W-:Y:S05]  /*1ba0*/  @!P0 BRA `(.L_x_20) ;  /* 0x0000007800d48947 */ /* 0x006fea0003800000 */
.L_x_93:
[----:B------:R-:W-:Y:S02]  /*1bb0*/  ELECT P0, URZ, PT ;  /* 0x0000000000ff782f */ /* 0x000fe40003800000 */
[----:B------:R-:W-:Y:S01]  /*1bc0*/  SHF.L.U32 R4, R6, 0x1f, RZ ;  /* 0x0000001f06047819 */ /* 0x000fe200000006ff */
[----:B------:R-:W-:Y:S02]  /*1bd0*/  ULEA UR5, UR4, UR57, 0x9 ;  /* 0x0000003904057291 */ /* 0x000fe4000f8e48ff */
[----:B------:R-:W-:Y:S02]  /*1be0*/  UIMAD.WIDE UR6, UR51, 0x4, UR64 ;  /* 0x00000004330678a5 */ /* 0x000fe4000f8e0240 */
[----:B------:R-:W-:Y:S02]  /*1bf0*/  UIADD3 UR5, UPT, UPT, UR5, 0x26400, URZ ;  /* 0x0002640005057890 */ /* 0x000fe4000fffe0ff */
[----:B------:R-:W-:Y:S02]  /*1c00*/  UIADD3 UR13, UPT, UPT, UR49, 0x30, URZ ;  /* 0x00000030310d7890 */ /* 0x000fe4000fffe0ff */
[----:B------:R-:W-:-:S02]  /*1c10*/  UPRMT UR12, UR66, 0x654, UR5 ;  /* 0x00000654420c7896 */ /* 0x000fc40008000005 */
[----:B-1----:R-:W-:Y:S01]  /*1c20*/  @P0 IMAD.MOV.U32 R2, RZ, RZ, 0x200 ;  /* 0x00000200ff020424 */ /* 0x002fe200078e00ff */
[----:B------:R-:W-:-:S03]  /*1c30*/  UMOV UR5, 0x20 ;  /* 0x0000002000057882 */ /* 0x000fc60000000000 */
[----:B------:R1:W-:Y:S03]  /*1c40*/  @P0 SYNCS.ARRIVE.TRANS64 RZ, [UR49+0x30], R2 ;  /* 0x00003002ffff09a7 */ /* 0x0003e60008000031 */
[----:B------:R1:W-:Y:S01]  /*1c50*/  UBLKCP.S.G [UR12], [UR6], UR5 ;  /* 0x0000000c060073ba */ /* 0x0003e20008000205 */
[----:B------:R-:W2:Y:S02]  /*1c60*/  SYNCS.PHASECHK.TRANS64.TRYWAIT P0, [UR57+0x28], R4 ;  /* 0x00002804ff0075a7 */ /* 0x000ea40008001139 */
[----:B-12---:R-:W-:Y:S05]  /*1c70*/  @!P0 BRA `(.L_x_21) ;  /* 0x0000007800c08947 */ /* 0x006fea0003800000 */
.L_x_95:
[----:B------:R-:W-:Y:S01]  /*1c80*/  ELECT P0, URZ, PT ;  /* 0x0000000000ff782f */ /* 0x000fe20003800000 */
[----:B------:R-:W-:Y:S01]  /*1c90*/  UMOV UR28, UR52 ;  /* 0x00000034001c7c82 */ /* 0x000fe20008000000 */
        /* <DEDUP_REMOVED lines=8> */
[----:B------:R-:W-:-:S03]  /*1d20*/  UIADD3 UR4, UPT, UPT, UR4, 0x1, URZ ;  /* 0x0000000104047890 */ /* 0x000fc6000fffe0ff */
[----:B-1----:R-:W-:Y:S01]  /*1d30*/  @P0 IMAD.MOV.U32 R2, RZ, RZ, 0x6000 ;  /* 0x00006000ff020424 */ /* 0x002fe200078e00ff */
[----:B------:R-:W-:Y:S02]  /*1d40*/  UIADD3 UR14, UPT, UPT, UR14, 0x1, URZ ;  /* 0x000000010e0e7890 */ /* 0x000fe4000fffe0ff */
[----:B------:R-:W-:Y:S01]  /*1d50*/  UISETP.NE.AND UP0, UPT, UR4, 0x2, UPT ;  /* 0x000000020400788c */ /* 0x000fe2000bf05270 */
[----:B------:R1:W-:Y:S01]  /*1d60*/  @P0 SYNCS.ARRIVE.TRANS64 RZ, [UR57+0x20], R2 ;  /* 0x00002002ffff09a7 */ /* 0x0003e20008000039 */
[----:B------:R1:W-:Y:S02]  /*1d70*/  UTMALDG.4D [UR24], [UR46], desc[URZ] ;  /* 0x0000ff182e0075b4 */ /* 0x0003e40008019000 */
[----:B------:R-:W-:Y:S02]  /*1d80*/  USEL UR5, URZ, 0x1, UP0 ;  /* 0x00000001ff057887 */ /* 0x000fe40008000000 */
[----:B------:R-:W-:Y:S02]  /*1d90*/  USEL UR4, UR4, URZ, UP0 ;  /* 0x000000ff04047287 */ /* 0x000fe40008000000 */
[----:B------:R-:W-:Y:S01]  /*1da0*/  UISETP.NE.AND UP0, UPT, UR14, -0x1, UPT ;  /* 0xffffffff0e00788c */ /* 0x000fe2000bf05270 */
[----:B------:R1:W-:Y:S01]  /*1db0*/  UTMALDG.4D [UR16], [UR38], desc[URZ] ;  /* 0x0000ff10260075b4 */ /* 0x0003e20008019000 */
[----:B------:R-:W-:Y:S01]  /*1dc0*/  LOP3.LUT R5, R5, UR5, RZ, 0x3c, !PT ;  /* 0x0000000505057c12 */ /* 0x000fe2000f8e3cff */
[----:B------:R1:W-:Y:S01]  /*1dd0*/  UTMALDG.4D [UR8], [UR30], desc[URZ] ;  /* 0x0000ff081e0075b4 */ /* 0x0003e20008019000 */
[----:B------:R-:W2:Y:S02]  /*1de0*/  SYNCS.PHASECHK.TRANS64.TRYWAIT P0, [UR57+0x58], R4 ;  /* 0x00005804ff0075a7 */ /* 0x000ea40008001139 */
[----:B-12---:R-:W-:Y:S05]  /*1df0*/  @!P0 BRA `(.L_x_22) ;  /* 0x0000007800808947 */ /* 0x006fea0003800000 */
.L_x_97:
[----:B------:R-:W-:Y:S02]  /*1e00*/  ELECT P0, URZ, PT ;  /* 0x0000000000ff782f */ /* 0x000fe40003800000 */
[----:B------:R-:W-:Y:S01]  /*1e10*/  LOP3.LUT R6, R6, 0x1, RZ, 0x3c, !PT ;  /* 0x0000000106067812 */ /* 0x000fe200078e3cff */
[----:B------:R-:W-:Y:S01]  /*1e20*/  UIMAD.WIDE UR6, UR51, 0x4, UR22 ;  /* 0x00000004330678a5 */ /* 0x000fe2000f8e0216 */
[----:B------:R-:W-:-:S09]  /*1e30*/  UMOV UR5, 0x20 ;  /* 0x0000002000057882 */ /* 0x000fd20000000000 */
[----:B------:R2:W-:Y:S01]  /*1e40*/  @P0 SYNCS.ARRIVE.TRANS64 RZ, [UR57+0x50], R3 ;  /* 0x00005003ffff09a7 */ /* 0x0005e20008000039 */
[----:B------:R2:W-:Y:S01]  /*1e50*/  UBLKCP.S.G [UR62], [UR6], UR5 ;  /* 0x0000003e060073ba */ /* 0x0005e20008000205 */
[----:B------:R-:W-:Y:S05]  /*1e60*/  BRA.U UP0, `(.L_x_23) ;  /* 0xfffffff900e47547 */ /* 0x000fea000b83ffff */
[----:B------:R-:W-:-:S06]  /*1e70*/  UIADD3 UR4, UPT, UPT, UR4, 0x1, URZ ;  /* 0x0000000104047890 */ /* 0x000fcc000fffe0ff */
[----:B--2---:R-:W-:-:S07]  /*1e80*/  MOV R3, UR4 ;  /* 0x0000000400037c02 */ /* 0x004fce0008000f00 */
.L_x_18:
[----:B------:R-:W-:-:S04]  /*1e90*/  ISETP.NE.AND P0, PT, R3, 0x2, PT ;  /* 0x000000020300780c */ /* 0x000fc80003f05270 */
[----:B-1----:R-:W-:Y:S02]  /*1ea0*/  SEL R2, RZ, 0x1, P0 ;  /* 0x00000001ff027807 */ /* 0x002fe40000000000 */
[----:B------:R-:W-:Y:S02]  /*1eb0*/  SEL R3, R3, RZ, P0 ;  /* 0x000000ff03037207 */ /* 0x000fe40000000000 */
[----:B------:R-:W-:Y:S02]  /*1ec0*/  LOP3.LUT R5, R5, R2, RZ, 0x3c, !PT ;  /* 0x0000000205057212 */ /* 0x000fe400078e3cff */
[----:B------:R-:W-:-:S03]  /*1ed0*/  LEA R3, R3, UR57, 0x3 ;  /* 0x0000003903037c11 */ /* 0x000fc6000f8e18ff */
[----:B------:R-:W-:-:S04]  /*1ee0*/  IMAD.U32 R4, R5, -0x80000000, RZ ;  /* 0x8000000005047824 */ /* 0x000fc800078e00ff */
[----:B------:R-:W1:Y:S02]  /*1ef0*/  SYNCS.PHASECHK.TRANS64.TRYWAIT P0, [R3+URZ+0x10], R4 ;  /* 0x00001004030075a7 */ /* 0x000e6400080011ff */
[----:B-1----:R-:W-:Y:S05]  /*1f00*/  @!P0 BRA `(.L_x_24) ;  /* 0x00000078005c8947 */ /* 0x002fea0003800000 */
.L_x_99:
[----:B------:R-:W-:-:S13]  /*1f10*/  ELECT P0, URZ, PT ;  /* 0x0000000000ff782f */ /* 0x000fda0003800000 */
[----:B------:R-:W-:-:S04]  /*1f20*/  @P0 MOV R2, 0x6000 ;  /* 0x0000600000020802 */ /* 0x000fc80000000f00 */
[----:B------:R2:W-:Y:S01]  /*1f30*/  @P0 SYNCS.ARRIVE.TRANS64 RZ, [R3+URZ], R2 ;  /* 0x0000000203ff09a7 */ /* 0x0005e200080000ff */
[----:B------:R-:W3:Y:S02]  /*1f40*/  SYNCS.PHASECHK.TRANS64.TRYWAIT P0, [R3+URZ+0x40], R4 ;  /* 0x00004004030075a7 */ /* 0x000ee400080011ff */
[----:B--23--:R-:W-:Y:S05]  /*1f50*/  @!P0 BRA `(.L_x_25) ;  /* 0x0000007800608947 */ /* 0x00cfea0003800000 */
.L_x_101:
[----:B------:R-:W-:Y:S02]  /*1f60*/  ELECT P0, URZ, PT ;  /* 0x0000000000ff782f */ /* 0x000fe40003800000 */
[----:B------:R-:W-:-:S11]  /*1f70*/  SHF.L.U32 R6, R6, 0x1f, RZ ;  /* 0x0000001f06067819 */ /* 0x000fd600000006ff */
[----:B------:R-:W-:-:S04]  /*1f80*/  @P0 IMAD.MOV.U32 R2, RZ, RZ, 0x200 ;  /* 0x00000200ff020424 */ /* 0x000fc800078e00ff */
[----:B------:R2:W-:Y:S01]  /*1f90*/  @P0 SYNCS.ARRIVE.TRANS64 RZ, [R3+URZ+0x30], R2 ;  /* 0x0000300203ff09a7 */ /* 0x0005e200080000ff */
[----:B------:R-:W3:Y:S02]  /*1fa0*/  SYNCS.PHASECHK.TRANS64.TRYWAIT P0, [UR57+0x28], R6 ;  /* 0x00002806ff0075a7 */ /* 0x000ee40008001139 */
[----:B--23--:R-:W-:Y:S05]  /*1fb0*/  @!P0 BRA `(.L_x_26) ;  /* 0x0000007800608947 */ /* 0x00cfea0003800000 */
.L_x_103:
[----:B------:R-:W-:-:S13]  /*1fc0*/  ELECT P0, URZ, PT ;  /* 0x0000000000ff782f */ /* 0x000fda0003800000 */
[----:B------:R-:W-:-:S04]  /*1fd0*/  @P0 MOV R2, 0x6000 ;  /* 0x0000600000020802 */ /* 0x000fc80000000f00 */
[----:B------:R2:W-:Y:S01]  /*1fe0*/  @P0 SYNCS.ARRIVE.TRANS64 RZ, [UR57+0x20], R2 ;  /* 0x00002002ffff09a7 */ /* 0x0005e20008000039 */
[----:B------:R-:W3:Y:S02]  /*1ff0*/  SYNCS.PHASECHK.TRANS64.TRYWAIT P0, [UR57+0x58], R6 ;  /* 0x00005806ff0075a7 */ /* 0x000ee40008001139 */
[----:B--23--:R-:W-:Y:S05]  /*2000*/  @!P0 BRA `(.L_x_27) ;  /* 0x0000007800688947 */ /* 0x00cfea0003800000 */
.L_x_105:
[----:B------:R-:W-:-:S13]  /*2010*/  ELECT P0, URZ, PT ;  /* 0x0000000000ff782f */ /* 0x000fda0003800000 */
[----:B------:R-:W-:Y:S05]  /*2020*/  @!P0 BRA `(.L_x_13) ;  /* 0x0000000000088947 */ /* 0x000fea0003800000 */
[----:B-1----:R-:W-:-:S04]  /*2030*/  HFMA2 R2, -RZ, RZ, 0, 3.0517578125e-05 ;  /* 0x00000200ff027431 */ /* 0x002fc800000001ff */
[----:B------:R2:W-:Y:S03]  /*2040*/  SYNCS.ARRIVE.TRANS64 RZ, [UR57+0x50], R2 ;  /* 0x00005002ffff79a7 */ /* 0x0005e60008000039 */
.L_x_13:
[----:B------:R-:W-:Y:S05]  /*2050*/  BSYNC.RECONVERGENT B0 ;  /* 0x0000000000007941 */ /* 0x000fea0003800200 */
.L_x_12:
[----:B------:R-:W-:-:S13]  /*2060*/  R2UR UR4, R0 ;  /* 0x00000000000472ca */ /* 0x000fda00000e0000 */
[----:B------:R-:W-:-:S09]  /*2070*/  UISETP.NE.AND UP0, UPT, UR4, 0xc, UPT ;  /* 0x0000000c0400788c */ /* 0x000fd2000bf05270 */
[----:B------:R-:W-:Y:S05]  /*2080*/  BRA.U UP0, `(.L_x_11) ;  /* 0x0000003900507547 */ /* 0x000fea000b800000 */
[----:B------:R-:W-:-:S08]  /*2090*/  NOP ;  /* 0x0000000000007918 */ /* 0x000fd00000000000 */
[----:B------:R-:W3:-:S00]  /*20a0*/  USETMAXREG.DEALLOC.CTAPOOL 0x58 ;  /* 0x00000058000079c8 */ /* 0x000ec000080e0500 */
[----:B------:R-:W4:Y:S01]  /*20b0*/  S2UR UR12, SR_CgaCtaId ;  /* 0x00000000000c79c3 */ /* 0x000f220000008800 */
[----:B------:R-:W-:Y:S01]  /*20c0*/  NOP ;  /* 0x0000000000007918 */ /* 0x000fe20000000000 */
[----:B------:R-:W-:Y:S02]  /*20d0*/  UMOV UR4, 0x40 ;  /* 0x0000004000047882 */ /* 0x000fe40000000000 */
[----:B----4-:R-:W-:-:S09]  /*20e0*/  ULEA UR4, UR12, UR4, 0x18 ;  /* 0x000000040c047291 */ /* 0x010fd2000f8ec0ff */
[----:B-123--:R-:W1:Y:S01]  /*20f0*/  LDS.U8 R2, [UR4] ;  /* 0x00000004ff027984 */ /* 0x00ee620008000000 */
[----:B------:R-:W-:Y:S02]  /*2100*/  UMOV UR4, 0x400 ;  /* 0x0000040000047882 */ /* 0x000fe40000000000 */
[----:B------:R-:W-:Y:S01]  /*2110*/  ULEA UR10, UR12, UR4, 0x18 ;  /* 0x000000040c0a7291 */ /* 0x000fe2000f8ec0ff */
[----:B-1----:R-:W-:-:S13]  /*2120*/  ISETP.NE.AND P0, PT, R2, RZ, PT ;  /* 0x000000ff0200720c */ /* 0x002fda0003f05270 */
[----:B------:R-:W-:Y:S05]  /*2130*/  @P0 BRA `(.L_x_28) ;  /* 0x00000000007c0947 */ /* 0x000fea0003800000 */
[----:B------:R-:W-:-:S13]  /*2140*/  ELECT P0, URZ, PT ;  /* 0x0000000000ff782f */ /* 0x000fda0003800000 */
[----:B------:R-:W-:Y:S05]  /*2150*/  @!P0 BRA `(.L_x_29) ;  /* 0x0000000000848947 */ /* 0x000fea0003800000 */
[----:B------:R-:W-:Y:S01]  /*2160*/  UMOV UR4, 0x10 ;  /* 0x0000001000047882 */ /* 0x000fe20000000000 */
[----:B------:R-:W-:-:S04]  /*2170*/  IMAD.MOV.U32 R3, RZ, RZ, 0xffff ;  /* 0x0000ffffff037424 */ /* 0x000fc800078e00ff */
[----:B------:R-:W-:Y:S04]  /*2180*/  DEPBAR.LE SB1, 0x36 ;  /* 0x00009d800000791a */ /* 0x000fe80000000000 */
[----:B------:R-:W1:Y:S02]  /*2190*/  UTCATOMSWS.FIND_AND_SET.ALIGN UP0, UR4, UR4 ;  /* 0x00000004000475e3 */ /* 0x000e640008000800 */
[----:B-1----:R-:W-:Y:S01]  /*21a0*/  PLOP3.LUT P0, PT, PT, PT, UP0, 0x80, 0x8 ;  /* 0x000000000008781c */ /* 0x002fe20003f0f008 */
[----:B------:R-:W-:-:S03]  /*21b0*/  IMAD.U32 R4, RZ, RZ, UR4 ;  /* 0x00000004ff047e24 */ /* 0x000fc6000f8e00ff */
[----:B------:R-:W-:-:S04]  /*21c0*/  SEL R2, RZ, 0xffffffff, !P0 ;  /* 0xffffffffff027807 */ /* 0x000fc80004000000 */
[----:B------:R-:W-:Y:S01]  /*21d0*/  ISETP.NE.AND P0, PT, R2, RZ, PT ;  /* 0x000000ff0200720c */ /* 0x000fe20003f05270 */
[----:B------:R-:W-:-:S12]  /*21e0*/  IMAD.MOV.U32 R2, RZ, RZ, 0x1 ;  /* 0x00000001ff027424 */ /* 0x000fd800078e00ff */
[----:B------:R-:W-:Y:S05]  /*21f0*/  @P0 BRA `(.L_x_30) ;  /* 0x0000000000240947 */ /* 0x000fea0003800000 */
.L_x_31:
[----:B------:R-:W-:Y:S05]  /*2200*/  NANOSLEEP 0x64 ;  /* 0x000000640000795d */ /* 0x000fea0003800000 */
[----:B------:R-:W-:-:S05]  /*2210*/  UMOV UR4, 0x10 ;  /* 0x0000001000047882 */ /* 0x000fca0000000000 */
[----:B------:R-:W-:Y:S04]  /*2220*/  DEPBAR.LE SB1, 0x36 ;  /* 0x00009d800000791a */ /* 0x000fe80000000000 */
[----:B------:R-:W1:Y:S02]  /*2230*/  UTCATOMSWS.FIND_AND_SET.ALIGN UP0, UR4, UR4 ;  /* 0x00000004000475e3 */ /* 0x000e640008000800 */
[----:B-1----:R-:W-:-:S04]  /*2240*/  PLOP3.LUT P0, PT, PT, PT, UP0, 0x80, 0x8 ;  /* 0x000000000008781c */ /* 0x002fc80003f0f008 */
[----:B------:R-:W-:-:S04]  /*2250*/  SEL R4, RZ, 0xffffffff, !P0 ;  /* 0xffffffffff047807 */ /* 0x000fc80004000000 */
[----:B------:R-:W-:Y:S01]  /*2260*/  ISETP.NE.AND P0, PT, R4, RZ, PT ;  /* 0x000000ff0400720c */ /* 0x000fe20003f05270 */
[----:B------:R-:W-:-:S12]  /*2270*/  IMAD.U32 R4, RZ, RZ, UR4 ;  /* 0x00000004ff047e24 */ /* 0x000fd8000f8e00ff */
[----:B------:R-:W-:Y:S05]  /*2280*/  @!P0 BRA `(.L_x_31) ;  /* 0xfffffffc00dc8947 */ /* 0x000fea000383ffff */
.L_x_30:
[C---:B------:R-:W-:Y:S01]  /*2290*/  VIADD R5, R4.reuse, 0x10 ;  /* 0x0000001004057836 */ /* 0x040fe20000000000 */
[----:B------:R-:W-:Y:S01]  /*22a0*/  UMOV UR4, 0x50 ;  /* 0x0000005000047882 */ /* 0x000fe20000000000 */
[----:B------:R-:W-:Y:S01]  /*22b0*/  SHF.L.U32 R3, R3, R4, RZ ;  /* 0x0000000403037219 */ /* 0x000fe200000006ff */
[----:B------:R-:W-:Y:S01]  /*22c0*/  ULEA UR4, UR12, UR4, 0x18 ;  /* 0x000000040c047291 */ /* 0x000fe2000f8ec0ff */
[----:B------:R-:W-:Y:S01]  /*22d0*/  IMAD.SHL.U32 R4, R4, 0x20, RZ ;  /* 0x0000002004047824 */ /* 0x000fe200078e00ff */
[----:B------:R-:W-:-:S04]  /*22e0*/  SHF.L.U32 R2, R2, R5, RZ ;  /* 0x0000000502027219 */ /* 0x000fc800000006ff */
[----:B------:R-:W-:-:S05]  /*22f0*/  LOP3.LUT R2, R2, R3, RZ, 0xfc, !PT ;  /* 0x0000000302027212 */ /* 0x000fca00078efcff */
[----:B------:R1:W-:Y:S04]  /*2300*/  ATOMS.OR RZ, [UR4], R2 ;  /* 0x00000002ffff798c */ /* 0x0003e8000b000004 */
[----:B------:R1:W-:Y:S01]  /*2310*/  STS [UR10+0xd0], R4 ;  /* 0x0000d004ff007988 */ /* 0x0003e2000800080a */
[----:B------:R-:W-:Y:S05]  /*2320*/  BRA `(.L_x_29) ;  /* 0x0000000000107947 */ /* 0x000fea0003800000 */
.L_x_28:
[----:B------:R-:W-:-:S05]  /*2330*/  MOV R2, 0xffffffff ;  /* 0xffffffff00027802 */ /* 0x000fca0000000f00 */
[----:B------:R1:W-:Y:S02]  /*2340*/  STS [UR10+0xd0], R2 ;  /* 0x0000d002ff007988 */ /* 0x0003e4000800080a */
[----:B-1----:R-:W-:Y:S02]  /*2350*/  MOV R2, 0x2370 ;  /* 0x0000237000027802 */ /* 0x002fe40000000f00 */
[----:B------:R-:W-:Y:S05]  /*2360*/  CALL.REL.NOINC `($__internal_1_$__cuda_sm10x_tcgen05_guardrail_trap_phase_invalid_during_alloc) ;  /* 0x0000008000347944 */ /* 0x000fea0003c00000 */
.L_x_29:
[----:B------:R-:W-:Y:S05]  /*2370*/  WARPSYNC.ALL ;  /* 0x0000000000007948 */ /* 0x000fea0003800000 */
[----:B------:R-:W-:Y:S01]  /*2380*/  NOP ;  /* 0x0000000000007918 */ /* 0x000fe20000000000 */
[----:B------:R-:W2:Y:S08]  /*2390*/  S2UR UR4, SR_CgaCtaId ;  /* 0x00000000000479c3 */ /* 0x000eb00000008800 */
[----:B------:R-:W-:Y:S06]  /*23a0*/  BAR.SYNC.DEFER_BLOCKING 0x5, 0x1a0 ;  /* 0x0146800000007b1d */ /* 0x000fec0000010000 */
[----:B------:R-:W-:Y:S01]  /*23b0*/  UMOV UR5, 0x400 ;  /* 0x0000040000057882 */ /* 0x000fe20000000000 */
[----:B------:R-:W3:Y:S01]  /*23c0*/  LDCU UR11, c[0x0][0x380] ;  /* 0x00007000ff0b77ac */ /* 0x000ee20008000800 */
[----:B------:R-:W-:Y:S01]  /*23d0*/  UMOV UR31, 0x40004040 ;  /* 0x40004040001f7882 */ /* 0x000fe20000000000 */
[----:B------:R-:W-:Y:S01]  /*23e0*/  UMOV UR29, 0x80004020 ;  /* 0x80004020001d7882 */ /* 0x000fe20000000000 */
[----:B--2---:R-:W-:-:S02]  /*23f0*/  ULEA UR4, UR4, UR5, 0x18 ;  /* 0x0000000504047291 */ /* 0x004fc4000f8ec0ff */
[----:B---3--:R-:W-:Y:S02]  /*2400*/  UIADD3 UR9, UPT, UPT, UR11, -0x1, URZ ;  /* 0xffffffff0b097890 */ /* 0x008fe4000fffe0ff */
[----:B------:R-:W-:Y:S02]  /*2410*/  UIADD3 UR6, UPT, UPT, UR4, 0xc400, URZ ;  /* 0x0000c40004067890 */ /* 0x000fe4000fffe0ff */
[----:B------:R-:W-:Y:S02]  /*2420*/  UIADD3 UR5, UPT, UPT, UR4, 0x12400, URZ ;  /* 0x0001240004057890 */ /* 0x000fe4000fffe0ff */
[----:B------:R-:W-:Y:S01]  /*2430*/  UIADD3 UR7, UPT, UPT, UR4, 0x18400, URZ ;  /* 0x0001840004077890 */ /* 0x000fe2000fffe0ff */
[----:B------:R-:W-:Y:S01]  /*2440*/  LDS R24, [UR4+0xd0] ;  /* 0x0000d004ff187984 */ /* 0x000fe20008000800 */
[----:B------:R-:W2:Y:S01]  /*2450*/  SYNCS.PHASECHK.TRANS64.TRYWAIT P0, [UR4], RZ ;  /* 0x000000ffff0075a7 */ /* 0x000ea20008001104 */
[----:B------:R-:W-:Y:S02]  /*2460*/  USHF.R.U32.HI UR8, URZ, 0x4, UR6 ;  /* 0x00000004ff087899 */ /* 0x000fe40008011606 */
[----:B------:R-:W-:-:S02]  /*2470*/  USHF.R.U32.HI UR6, URZ, 0x4, UR5 ;  /* 0x00000004ff067899 */ /* 0x000fc40008011605 */
[----:B------:R-:W-:Y:S02]  /*2480*/  USHF.R.U32.HI UR5, URZ, 0x4, UR7 ;  /* 0x00000004ff057899 */ /* 0x000fe40008011607 */
[----:B------:R-:W-:Y:S02]  /*2490*/  ULOP3.LUT UR6, UR6, 0x3fc0, URZ, 0xc0, !UPT ;  /* 0x00003fc006067892 */ /* 0x000fe4000f8ec0ff */
[----:B------:R-:W-:Y:S02]  /*24a0*/  ULOP3.LUT UR5, UR5, 0x3fc0, URZ, 0xc0, !UPT ;  /* 0x00003fc005057892 */ /* 0x000fe4000f8ec0ff */
[----:B------:R-:W-:Y:S02]  /*24b0*/  ULOP3.LUT UR28, UR8, 0x3fc0, URZ, 0xc0, !UPT ;  /* 0x00003fc0081c7892 */ /* 0x000fe4000f8ec0ff */
[----:B------:R-:W-:Y:S02]  /*24c0*/  ULOP3.LUT UR7, UR6, 0x10000, URZ, 0xfc, !UPT ;  /* 0x0001000006077892 */ /* 0x000fe4000f8efcff */
[----:B------:R-:W-:-:S02]  /*24d0*/  ULOP3.LUT UR6, UR5, 0x10000, URZ, 0xfc, !UPT ;  /* 0x0001000005067892 */ /* 0x000fc4000f8efcff */
[----:B------:R-:W-:Y:S02]  /*24e0*/  ULOP3.LUT UR8, UR28, 0x10000, URZ, 0xfc, !UPT ;  /* 0x000100001c087892 */ /* 0x000fe4000f8efcff */
[----:B------:R-:W-:Y:S01]  /*24f0*/  ULOP3.LUT UR5, UR5, 0x2000000, URZ, 0xfc, !UPT ;  /* 0x0200000005057892 */ /* 0x000fe2000f8efcff */
[----:B-1----:R-:W-:Y:S01]  /*2500*/  IMAD.U32 R4, RZ, RZ, UR7 ;  /* 0x00000007ff047e24 */ /* 0x002fe2000f8e00ff */
[----:B------:R-:W-:Y:S01]  /*2510*/  MOV R3, UR6 ;  /* 0x0000000600037c02 */ /* 0x000fe20008000f00 */
[----:B------:R-:W-:Y:S01]  /*2520*/  UIADD3 UR7, UPT, UPT, -UR11, URZ, URZ ;  /* 0x000000ff0b077290 */ /* 0x000fe2000fffe1ff */
[----:B------:R-:W-:Y:S01]  /*2530*/  IMAD.U32 R5, RZ, RZ, UR8 ;  /* 0x00000008ff057e24 */ /* 0x000fe2000f8e00ff */
[----:B------:R-:W-:Y:S01]  /*2540*/  UIADD3 UR6, UPT, UPT, UR4, 0x1e400, URZ ;  /* 0x0001e40004067890 */ /* 0x000fe2000fffe0ff */
[----:B------:R-:W-:Y:S01]  /*2550*/  IMAD.U32 R2, RZ, RZ, UR5 ;  /* 0x00000005ff027e24 */ /* 0x000fe2000f8e00ff */
[----:B------:R-:W1:Y:S01]  /*2560*/  SHFL.IDX PT, R4, R4, RZ, 0x1f ;  /* 0x00001fff04047589 */ /* 0x000e6200000e0000 */
[----:B------:R-:W-:-:S02]  /*2570*/  USHF.R.S32.HI UR5, URZ, 0x1f, UR9 ;  /* 0x0000001fff057899 */ /* 0x000fc40008011409 */
[----:B------:R-:W-:Y:S01]  /*2580*/  USHF.R.S32.HI UR7, URZ, 0x1f, UR7 ;  /* 0x0000001fff077899 */ /* 0x000fe20008011407 */
[----:B------:R-:W3:Y:S01]  /*2590*/  SHFL.IDX PT, R5, R5, RZ, 0x1f ;  /* 0x00001fff05057589 */ /* 0x000ee200000e0000 */
[----:B------:R-:W-:Y:S02]  /*25a0*/  UISETP.GT.AND UP0, UPT, UR11, URZ, UPT ;  /* 0x000000ff0b00728c */ /* 0x000fe4000bf04270 */
[----:B------:R-:W-:Y:S01]  /*25b0*/  USHF.R.U32.HI UR8, URZ, 0x4, UR6 ;  /* 0x00000004ff087899 */ /* 0x000fe20008011606 */
[----:B------:R-:W4:Y:S01]  /*25c0*/  SHFL.IDX PT, R3, R3, RZ, 0x1f ;  /* 0x00001fff03037589 */ /* 0x000f2200000e0000 */
[----:B------:R-:W-:Y:S02]  /*25d0*/  ULEA.HI UR6, UR5, UR9, URZ, 0x7 ;  /* 0x0000000905067291 */ /* 0x000fe4000f8f38ff */
[----:B------:R-:W-:Y:S01]  /*25e0*/  ULEA.HI UR5, UR7, -UR11, URZ, 0x7 ;  /* 0x8000000b07057291 */ /* 0x000fe2000f8f38ff */
[----:B------:R-:W5:Y:S01]  /*25f0*/  SHFL.IDX PT, R2, R2, RZ, 0x1f ;  /* 0x00001fff02027589 */ /* 0x000f6200000e0000 */
[----:B------:R-:W-:-:S02]  /*2600*/  ULOP3.LUT UR7, UR8, 0x3fc0, URZ, 0xc0, !UPT ;  /* 0x00003fc008077892 */ /* 0x000fc4000f8ec0ff */
[----:B------:R-:W-:Y:S02]  /*2610*/  USHF.R.S32.HI UR5, URZ, 0x7, UR5 ;  /* 0x00000007ff057899 */ /* 0x000fe40008011405 */
[----:B------:R-:W-:Y:S02]  /*2620*/  USHF.R.S32.HI UR34, URZ, 0x7, UR6 ;  /* 0x00000007ff227899 */ /* 0x000fe40008011406 */
[----:B------:R-:W-:Y:S02]  /*2630*/  ULOP3.LUT UR30, UR7, 0x4000000, URZ, 0xfc, !UPT ;  /* 0x04000000071e7892 */ /* 0x000fe4000f8efcff */
[----:B------:R-:W-:Y:S02]  /*2640*/  ULOP3.LUT UR28, UR28, 0x2000000, URZ, 0xfc, !UPT ;  /* 0x020000001c1c7892 */ /* 0x000fe4000f8efcff */
[----:B------:R-:W-:Y:S01]  /*2650*/  @!UP0 ULOP3.LUT UR34, URZ, UR5, URZ, 0x33, !UPT ;  /* 0x00000005ff228292 */ /* 0x000fe2000f8e33ff */
[----:B-1----:R-:W-:Y:S02]  /*2660*/  R2UR UR39, R4 ;  /* 0x00000000042772ca */ /* 0x002fe400000e0000 */
[----:B---3--:R-:W-:Y:S01]  /*2670*/  R2UR UR37, R5 ;  /* 0x00000000052572ca */ /* 0x008fe200000e0000 */
[----:B------:R-:W-:Y:S01]  /*2680*/  HFMA2 R5, -RZ, RZ, -0.0 , 0 ;  /* 0x80000000ff057431 */ /* 0x000fe200000001ff */
[----:B----4-:R-:W-:-:S02]  /*2690*/  R2UR UR41, R3 ;  /* 0x00000000032972ca */ /* 0x010fc400000e0000 */
[----:B-----5:R-:W-:Y:S01]  /*26a0*/  R2UR UR35, R2 ;  /* 0x00000000022372ca */ /* 0x020fe200000e0000 */
[----:B--2---:R-:W-:-:S14]  /*26b0*/  @!P0 BRA `(.L_x_32) ;  /* 0x0000007000d88947 */ /* 0x004fdc0003800000 */
.L_x_106:
[----:B------:R-:W2:Y:S01]  /*26c0*/  SYNCS.PHASECHK.TRANS64.TRYWAIT P0, [UR4+0x68], R5 ;  /* 0x00006805ff0075a7 */ /* 0x000ea20008001104 */
[----:B-1----:R-:W-:Y:S01]  /*26d0*/  CS2R R2, SRZ ;  /* 0x0000000000027805 */ /* 0x002fe2000001ff00 */
[----:B--2---:R-:W-:Y:S06]  /*26e0*/  @!P0 BRA `(.L_x_33) ;  /* 0x0000007000e48947 */ /* 0x004fec0003800000 */
.L_x_108:
[----:B------:R-:W-:Y:S01]  /*26f0*/  UIADD3 UR5, UPT, UPT, UR4, 0x400, URZ ;  /* 0x0000040004057890 */ /* 0x000fe2000fffe0ff */
[----:B------:R-:W-:Y:S01]  /*2700*/  R2UR UR44, R3 ;  /* 0x00000000032c72ca */ /* 0x000fe200000e0000 */
[----:B------:R-:W-:Y:S01]  /*2710*/  UIADD3 UR26, UPT, UPT, UR37, 0x2, URZ ;  /* 0x00000002251a7890 */ /* 0x000fe2000fffe0ff */
[----:B------:R-:W-:Y:S01]  /*2720*/  R2UR UR43, R2 ;  /* 0x00000000022b72ca */ /* 0x000fe200000e0000 */
[----:B------:R-:W-:Y:S01]  /*2730*/  USHF.R.U32.HI UR5, URZ, 0x4, UR5 ;  /* 0x00000004ff057899 */ /* 0x000fe20008011605 */
[----:B------:R-:W-:Y:S01]  /*2740*/  CS2R R2, SRZ ;  /* 0x0000000000027805 */ /* 0x000fe2000001ff00 */
[----:B------:R-:W-:Y:S02]  /*2750*/  UIADD3 UR22, UPT, UPT, UR37, 0x200, URZ ;  /* 0x0000020025167890 */ /* 0x000fe4000fffe0ff */
[----:B------:R-:W-:Y:S02]  /*2760*/  ULOP3.LUT UR5, UR5, 0x3fc0, URZ, 0xc0, !UPT ;  /* 0x00003fc005057892 */ /* 0x000fe4000f8ec0ff */
[----:B------:R-:W-:Y:S01]  /*2770*/  UIADD3 UR18, UPT, UPT, UR37, 0x202, URZ ;  /* 0x0000020225127890 */ /* 0x000fe2000fffe0ff */
[C---:B------:R-:W-:Y:S01]  /*2780*/  R2UR UR42, R3.reuse ;  /* 0x00000000032a72ca */ /* 0x040fe200000e0000 */
[----:B------:R-:W-:Y:S01]  /*2790*/  ULOP3.LUT UR6, UR5, 0x10000, URZ, 0xfc, !UPT ;  /* 0x0001000005067892 */ /* 0x000fe2000f8efcff */
[C---:B------:R-:W-:Y:S01]  /*27a0*/  R2UR UR40, R2.reuse ;  /* 0x00000000022872ca */ /* 0x040fe200000e0000 */
[----:B------:R-:W-:Y:S01]  /*27b0*/  UIADD3 UR14, UPT, UPT, UR37, 0x400, URZ ;  /* 0x00000400250e7890 */ /* 0x000fe2000fffe0ff */
[----:B------:R-:W-:Y:S01]  /*27c0*/  R2UR UR38, R3 ;  /* 0x00000000032672ca */ /* 0x000fe200000e0000 */
[----:B------:R-:W-:Y:S01]  /*27d0*/  UIADD3 UR24, UPT, UPT, UR6, 0x2, URZ ;  /* 0x0000000206187890 */ /* 0x000fe2000fffe0ff */
[----:B------:R-:W-:Y:S01]  /*27e0*/  R2UR UR36, R2 ;  /* 0x00000000022472ca */ /* 0x000fe200000e0000 */
[----:B------:R-:W-:-:S02]  /*27f0*/  UIADD3 UR20, UPT, UPT, UR6, 0x200, URZ ;  /* 0x0000020006147890 */ /* 0x000fc4000fffe0ff */
[----:B------:R-:W-:Y:S02]  /*2800*/  UIADD3 UR16, UPT, UPT, UR6, 0x202, URZ ;  /* 0x0000020206107890 */ /* 0x000fe4000fffe0ff */
[----:B------:R-:W-:Y:S02]  /*2810*/  UIADD3 UR12, UPT, UPT, UR6, 0x400, URZ ;  /* 0x00000400060c7890 */ /* 0x000fe4000fffe0ff */
[----:B------:R-:W-:Y:S02]  /*2820*/  UIADD3 UR10, UPT, UPT, UR37, 0x402, URZ ;  /* 0x00000402250a7890 */ /* 0x000fe4000fffe0ff */
[----:B------:R-:W-:Y:S02]  /*2830*/  UIADD3 UR8, UPT, UPT, UR6, 0x402, URZ ;  /* 0x0000040206087890 */ /* 0x000fe4000fffe0ff */
[----:B------:R-:W-:Y:S01]  /*2840*/  UIADD3 UR5, UPT, UPT, UR4, 0x60, URZ ;  /* 0x0000006004057890 */ /* 0x000fe2000fffe0ff */
[----:B------:R-:W-:Y:S01]  /*2850*/  UMOV UR56, 0x0 ;  /* 0x0000000000387882 */ /* 0x000fe20000000000 */
[----:B------:R-:W-:Y:S01]  /*2860*/  UMOV UR57, 0x8200010 ;  /* 0x0820001000397882 */ /* 0x000fe20000000000 */
[----:B------:R-:W-:Y:S01]  /*2870*/  UMOV UR32, UR37 ;  /* 0x0000002500207c82 */ /* 0x000fe20008000000 */
[----:B------:R-:W-:Y:S01]  /*2880*/  UMOV UR33, 0x80004020 ;  /* 0x8000402000217882 */ /* 0x000fe20000000000 */
        /* <DEDUP_REMOVED lines=9> */
[----:B------:R2:W-:Y:S01]  /*2920*/  UTCHMMA gdesc[UR32], gdesc[UR6], tmem[UR44], tmem[UR56], idesc[UR57], !UPT ;  /* 0x00ff3806200075ea */ /* 0x0005e2000f80002c */
[----:B------:R-:W-:Y:S01]  /*2930*/  UMOV UR50, 0x0 ;  /* 0x0000000000327882 */ /* 0x000fe20000000000 */
[----:B------:R-:W-:Y:S01]  /*2940*/  UMOV UR51, 0x8200010 ;  /* 0x0820001000337882 */ /* 0x000fe20000000000 */
[----:B------:R-:W-:Y:S01]  /*2950*/  UMOV UR19, 0x80004020 ;  /* 0x8000402000137882 */ /* 0x000fe20000000000 */
[----:B------:R-:W-:Y:S01]  /*2960*/  UMOV UR17, 0x80004020 ;  /* 0x8000402000117882 */ /* 0x000fe20000000000 */
[----:B------:R2:W-:Y:S01]  /*2970*/  UTCHMMA gdesc[UR26], gdesc[UR24], tmem[UR43], tmem[UR54], idesc[UR55], UPT ;  /* 0x00ff36181a0075ea */ /* 0x0005e2000b80002b */
        /* <DEDUP_REMOVED lines=10> */
[----:B------:R2:W-:Y:S01]  /*2a20*/  UTCHMMA gdesc[UR14], gdesc[UR12], tmem[UR38], tmem[UR48], idesc[UR49], UPT ;  /* 0x00ff300c0e0075ea */ /* 0x0005e2000b800026 */
[----:B------:R2:W-:Y:S01]  /*2a30*/  UTCHMMA gdesc[UR10], gdesc[UR8], tmem[UR36], tmem[UR46], idesc[UR47], UPT ;  /* 0x00ff2e080a0075ea */ /* 0x0005e2000b800024 */
[----:B------:R2:W-:Y:S01]  /*2a40*/  UTCBAR [UR5], URZ ;  /* 0x000000ff050073e9 */ /* 0x0005e200080000ff */
[----:B------:R-:W3:Y:S02]  /*2a50*/  SYNCS.PHASECHK.TRANS64.TRYWAIT P0, [UR4+0x20], RZ ;  /* 0x000020ffff0075a7 */ /* 0x000ee40008001104 */
[----:B--23--:R-:W-:Y:S05]  /*2a60*/  @!P0 BRA `(.L_x_34) ;  /* 0x0000007000248947 */ /* 0x00cfea0003800000 */
.L_x_110:
[----:B------:R-:W3:Y:S02]  /*2a70*/  SYNCS.PHASECHK.TRANS64.TRYWAIT P0, [UR4+0x78], R5 ;  /* 0x00007805ff0075a7 */ /* 0x000ee40008001104 */
[----:B---3--:R-:W-:Y:S05]  /*2a80*/  @!P0 BRA `(.L_x_35) ;  /* 0x0000007000348947 */ /* 0x008fea0003800000 */
.L_x_112:
[----:B------:R-:W3:Y:S01]  /*2a90*/  SYNCS.PHASECHK.TRANS64.TRYWAIT P0, [UR4+0xb8], R5 ;  /* 0x0000b805ff0075a7 */ /* 0x000ee20008001104 */
[----:B------:R-:W-:Y:S01]  /*2aa0*/  HFMA2 R3, -RZ, RZ, 0, 1.33514404296875e-05 ;  /* 0x000000e0ff037431 */ /* 0x000fe200000001ff */
[----:B-12---:R-:W-:Y:S01]  /*2ab0*/  MOV R2, 0xe0 ;  /* 0x000000e000027802 */ /* 0x006fe20000000f00 */
[----:B---3--:R-:W-:Y:S06]  /*2ac0*/  @!P0 BRA `(.L_x_36) ;  /* 0x0000007000448947 */ /* 0x008fec0003800000 */
.L_x_114:
[----:B------:R-:W-:Y:S01]  /*2ad0*/  R2UR UR44, R3 ;  /* 0x00000000032c72ca */ /* 0x000fe200000e0000 */
[----:B------:R-:W-:Y:S01]  /*2ae0*/  IMAD.MOV.U32 R3, RZ, RZ, 0xe0 ;  /* 0x000000e0ff037424 */ /* 0x000fe200078e00ff */
[----:B------:R-:W-:Y:S01]  /*2af0*/  R2UR UR43, R2 ;  /* 0x00000000022b72ca */ /* 0x000fe200000e0000 */
[----:B------:R-:W-:Y:S01]  /*2b00*/  IMAD.MOV.U32 R2, RZ, RZ, 0xe0 ;  /* 0x000000e0ff027424 */ /* 0x000fe200078e00ff */
[----:B------:R-:W-:Y:S01]  /*2b10*/  UIADD3 UR24, UPT, UPT, UR39, 0x2, URZ ;  /* 0x0000000227187890 */ /* 0x000fe2000fffe0ff */
[----:B------:R-:W-:Y:S01]  /*2b20*/  IMAD.MOV.U32 R5, RZ, RZ, RZ ;  /* 0x000000ffff057224 */ /* 0x000fe200078e00ff */
[C---:B------:R-:W-:Y:S01]  /*2b30*/  R2UR UR42, R3.reuse ;  /* 0x00000000032a72ca */ /* 0x040fe200000e0000 */
[----:B------:R-:W-:Y:S01]  /*2b40*/  UIADD3 UR22, UPT, UPT, UR41, 0x2, URZ ;  /* 0x0000000229167890 */ /* 0x000fe2000fffe0ff */
[C---:B------:R-:W-:Y:S01]  /*2b50*/  R2UR UR40, R2.reuse ;  /* 0x00000000022872ca */ /* 0x040fe200000e0000 */
[----:B------:R-:W-:Y:S01]  /*2b60*/  UIADD3 UR20, UPT, UPT, UR39, 0x200, URZ ;  /* 0x0000020027147890 */ /* 0x000fe2000fffe0ff */
[----:B------:R-:W-:Y:S01]  /*2b70*/  R2UR UR38, R3 ;  /* 0x00000000032672ca */ /* 0x000fe200000e0000 */
[----:B------:R-:W-:Y:S01]  /*2b80*/  UIADD3 UR18, UPT, UPT, UR41, 0x200, URZ ;  /* 0x0000020029127890 */ /* 0x000fe2000fffe0ff */
[----:B------:R-:W-:Y:S01]  /*2b90*/  R2UR UR36, R2 ;  /* 0x00000000022472ca */ /* 0x000fe200000e0000 */
[----:B------:R-:W-:Y:S01]  /*2ba0*/  UIADD3 UR16, UPT, UPT, UR39, 0x202, URZ ;  /* 0x0000020227107890 */ /* 0x000fe2000fffe0ff */
[----:B-1----:R-:W-:Y:S01]  /*2bb0*/  IMAD.MOV.U32 R4, RZ, RZ, 0x80 ;  /* 0x00000080ff047424 */ /* 0x002fe200078e00ff */
[----:B------:R-:W-:Y:S01]  /*2bc0*/  UIADD3 UR14, UPT, UPT, UR41, 0x202, URZ ;  /* 0x00000202290e7890 */ /* 0x000fe2000fffe0ff */
[----:B------:R-:W-:Y:S01]  /*2bd0*/  IMAD.MOV.U32 R3, RZ, RZ, 0x8 ;  /* 0x00000008ff037424 */ /* 0x000fe200078e00ff */
[----:B------:R-:W-:Y:S01]  /*2be0*/  UIADD3 UR12, UPT, UPT, UR39, 0x400, URZ ;  /* 0x00000400270c7890 */ /* 0x000fe2000fffe0ff */
[----:B------:R-:W-:Y:S01]  /*2bf0*/  IMAD.MOV.U32 R2, RZ, RZ, 0x80 ;  /* 0x00000080ff027424 */ /* 0x000fe200078e00ff */
[----:B------:R-:W-:-:S02]  /*2c00*/  UIADD3 UR10, UPT, UPT, UR41, 0x400, URZ ;  /* 0x00000400290a7890 */ /* 0x000fc4000fffe0ff */
[----:B------:R-:W-:Y:S02]  /*2c10*/  UIADD3 UR8, UPT, UPT, UR39, 0x402, URZ ;  /* 0x0000040227087890 */ /* 0x000fe4000fffe0ff */
[----:B------:R-:W-:Y:S02]  /*2c20*/  UIADD3 UR6, UPT, UPT, UR41, 0x402, URZ ;  /* 0x0000040229067890 */ /* 0x000fe4000fffe0ff */
[----:B------:R-:W-:Y:S01]  /*2c30*/  UIADD3 UR5, UPT, UPT, UR4, 0x70, URZ ;  /* 0x0000007004057890 */ /* 0x000fe2000fffe0ff */
[----:B------:R-:W-:Y:S01]  /*2c40*/  UMOV UR56, 0x0 ;  /* 0x0000000000387882 */ /* 0x000fe20000000000 */
[----:B------:R-:W-:Y:S01]  /*2c50*/  UMOV UR57, 0x8200010 ;  /* 0x0820001000397882 */ /* 0x000fe20000000000 */
[----:B------:R-:W-:Y:S01]  /*2c60*/  UMOV UR32, UR39 ;  /* 0x0000002700207c82 */ /* 0x000fe20008000000 */
        /* <DEDUP_REMOVED lines=30> */
[----:B------:R-:W2:Y:S02]  /*2e50*/  SYNCS.PHASECHK.TRANS64.TRYWAIT P0, [UR4+0x68], RZ ;  /* 0x000068ffff0075a7 */ /* 0x000ea40008001104 */
[----:B-12---:R-:W-:Y:S05]  /*2e60*/  @!P0 BRA `(.L_x_37) ;  /* 0x0000006c007c8947 */ /* 0x006fea0003800000 */
.L_x_116:
[----:B------:R-:W-:Y:S01]  /*2e70*/  R2UR UR43, R3 ;  /* 0x00000000032b72ca */ /* 0x000fe200000e0000 */
[----:B------:R-:W-:Y:S01]  /*2e80*/  IMAD.MOV.U32 R3, RZ, RZ, 0x18 ;  /* 0x00000018ff037424 */ /* 0x000fe200078e00ff */
        /* <DEDUP_REMOVED lines=13> */
[----:B------:R-:W-:Y:S01]  /*2f60*/  UIADD3 UR6, UPT, UPT, UR35, 0x40, URZ ;  /* 0x0000004023067890 */ /* 0x000fe2000fffe0ff */
[----:B------:R-:W-:Y:S01]  /*2f70*/  R2UR UR38, R2 ;  /* 0x00000000022672ca */ /* 0x000fe200000e0000 */
[----:B------:R-:W-:Y:S01]  /*2f80*/  UIADD3 UR20, UPT, UPT, UR35, 0x80, URZ ;  /* 0x0000008023147890 */ /* 0x000fe2000fffe0ff */
[----:B------:R-:W-:Y:S01]  /*2f90*/  R2UR UR24, R3 ;  /* 0x00000000031872ca */ /* 0x000fe200000e0000 */
[----:B------:R-:W-:Y:S01]  /*2fa0*/  IMAD.MOV.U32 R3, RZ, RZ, 0x38 ;  /* 0x00000038ff037424 */ /* 0x000fe200078e00ff */
[----:B------:R-:W-:Y:S01]  /*2fb0*/  R2UR UR32, R5 ;  /* 0x00000000052072ca */ /* 0x000fe200000e0000 */
[----:B------:R-:W-:Y:S01]  /*2fc0*/  UIADD3 UR16, UPT, UPT, UR35, 0xc0, URZ ;  /* 0x000000c023107890 */ /* 0x000fe2000fffe0ff */
[----:B------:R-:W-:Y:S01]  /*2fd0*/  R2UR UR33, R4 ;  /* 0x00000000042172ca */ /* 0x000fe200000e0000 */
[----:B------:R-:W-:Y:S01]  /*2fe0*/  UIADD3 UR14, UPT, UPT, UR35, 0x100, URZ ;  /* 0x00000100230e7890 */ /* 0x000fe2000fffe0ff */
[C---:B------:R-:W-:Y:S01]  /*2ff0*/  R2UR UR27, R2.reuse ;  /* 0x00000000021b72ca */ /* 0x040fe200000e0000 */
[----:B------:R-:W-:Y:S01]  /*3000*/  UIADD3 UR12, UPT, UPT, UR35, 0x140, URZ ;  /* 0x00000140230c7890 */ /* 0x000fe2000fffe0ff */
[C---:B------:R-:W-:Y:S01]  /*3010*/  R2UR UR25, R2.reuse ;  /* 0x00000000021972ca */ /* 0x040fe200000e0000 */
[----:B------:R-:W-:Y:S01]  /*3020*/  UIADD3 UR10, UPT, UPT, UR35, 0x180, URZ ;  /* 0x00000180230a7890 */ /* 0x000fe2000fffe0ff */
[----:B------:R-:W-:Y:S01]  /*3030*/  R2UR UR22, R3 ;  /* 0x00000000031672ca */ /* 0x000fe200000e0000 */
[----:B------:R-:W-:Y:S01]  /*3040*/  UMOV UR62, 0x0 ;  /* 0x00000000003e7882 */ /* 0x000fe20000000000 */
[----:B------:R-:W-:Y:S01]  /*3050*/  R2UR UR23, R2 ;  /* 0x00000000021772ca */ /* 0x000fe200000e0000 */
[----:B------:R-:W-:Y:S01]  /*3060*/  UMOV UR63, 0x8190010 ;  /* 0x08190010003f7882 */ /* 0x000fe20000000000 */
[----:B------:R-:W-:Y:S01]  /*3070*/  UIADD3 UR8, UPT, UPT, UR35, 0x1c0, URZ ;  /* 0x000001c023087890 */ /* 0x000fe2000fffe0ff */
[----:B------:R-:W-:Y:S01]  /*3080*/  IMAD.MOV.U32 R23, RZ, RZ, RZ ;  /* 0x000000ffff177224 */ /* 0x000fe200078e00ff */
[----:B------:R-:W-:Y:S01]  /*3090*/  UMOV UR18, UR35 ;  /* 0x0000002300127c82 */ /* 0x000fe20008000000 */
[----:B------:R-:W-:Y:S01]  /*30a0*/  UMOV UR19, 0x80004020 ;  /* 0x8000402000137882 */ /* 0x000fe20000000000 */
[----:B------:R-:W-:Y:S01]  /*30b0*/  UMOV UR60, 0x0 ;  /* 0x00000000003c7882 */ /* 0x000fe20000000000 */
[----:B------:R-:W-:Y:S01]  /*30c0*/  UMOV UR61, 0x8190010 ;  /* 0x08190010003d7882 */ /* 0x000fe20000000000 */
[----:B------:R-:W-:Y:S01]  /*30d0*/  UIADD3 UR5, UPT, UPT, UR4, 0x28, URZ ;  /* 0x0000002804057890 */ /* 0x000fe2000fffe0ff */
[----:B------:R2:W-:Y:S01]  /*30e0*/  UTCHMMA tmem[UR45], gdesc[UR18], tmem[UR46], tmem[UR62], idesc[UR63], !UPT ;  /* 0x00ff3e122d0079ea */ /* 0x0005e2000f80002e */
[----:B------:R-:W-:Y:S01]  /*30f0*/  UMOV UR7, 0x80004020 ;  /* 0x8000402000077882 */ /* 0x000fe20000000000 */
[----:B------:R-:W-:Y:S01]  /*3100*/  UMOV UR58, 0x0 ;  /* 0x00000000003a7882 */ /* 0x000fe20000000000 */
[----:B------:R-:W-:Y:S01]  /*3110*/  UMOV UR59, 0x8190010 ;  /* 0x08190010003b7882 */ /* 0x000fe20000000000 */
[----:B------:R-:W-:Y:S01]  /*3120*/  UMOV UR21, 0x80004020 ;  /* 0x8000402000157882 */ /* 0x000fe20000000000 */
[----:B------:R-:W-:Y:S01]  /*3130*/  UMOV UR56, 0x0 ;  /* 0x0000000000387882 */ /* 0x000fe20000000000 */
[----:B------:R-:W-:Y:S01]  /*3140*/  UMOV UR57, 0x8190010 ;  /* 0x0819001000397882 */ /* 0x000fe20000000000 */
[----:B------:R-:W-:Y:S01]  /*3150*/  UMOV UR17, 0x80004020 ;  /* 0x8000402000117882 */ /* 0x000fe20000000000 */
[----:B------:R3:W-:Y:S01]  /*3160*/  UTCHMMA tmem[UR43], gdesc[UR6], tmem[UR44], tmem[UR60], idesc[UR61], UPT ;  /* 0x00ff3c062b0079ea */ /* 0x0007e2000b80002c */
        /* <DEDUP_REMOVED lines=16> */
[----:B------:R4:W-:Y:S01]  /*3270*/  UTCHMMA tmem[UR24], gdesc[UR10], tmem[UR25], tmem[UR50], idesc[UR51], UPT ;  /* 0x00ff320a180079ea */ /* 0x0009e2000b800019 */
[----:B------:R4:W-:Y:S01]  /*3280*/  UTCHMMA tmem[UR22], gdesc[UR8], tmem[UR23], tmem[UR48], idesc[UR49], UPT ;  /* 0x00ff3008160079ea */ /* 0x0009e2000b800017 */
[----:B------:R4:W-:Y:S01]  /*3290*/  UTCBAR [UR5], URZ ;  /* 0x000000ff050073e9 */ /* 0x0009e200080000ff */
[----:B------:R-:W-:Y:S01]  /*32a0*/  UISETP.GE.AND UP0, UPT, UR34, 0x1, UPT ;  /* 0x000000012200788c */ /* 0x000fe2000bf06270 */
[----:B--2---:R-:W-:Y:S01]  /*32b0*/  UMOV UR18, URZ ;  /* 0x000000ff00127c82 */ /* 0x004fe20008000000 */
[----:B---3--:R-:W-:-:S07]  /*32c0*/  UMOV UR6, URZ ;  /* 0x000000ff00067c82 */ /* 0x008fce0008000000 */
[----:B------:R-:W-:Y:S05]  /*32d0*/  BRA.U !UP0, `(.L_x_38) ;  /* 0x0000001908a07547 */ /* 0x000fea000b800000 */
[----:B----4-:R-:W-:Y:S01]  /*32e0*/  UIADD3 UR10, UPT, UPT, UR28, 0x40, URZ ;  /* 0x000000401c0a7890 */ /* 0x010fe2000fffe0ff */
[----:B------:R-:W-:Y:S01]  /*32f0*/  MOV.SPILL R2, UR21 ;  /* 0x0000001500027c02 */ /* 0x000fe20009000f00 */
[----:B------:R-:W-:Y:S01]  /*3300*/  UIADD3 UR22, UPT, UPT, UR30, 0x180, URZ ;  /* 0x000001801e167890 */ /* 0x000fe2000fffe0ff */
[----:B------:R-:W-:Y:S01]  /*3310*/  MOV.SPILL R19, UR17 ;  /* 0x0000001100137c02 */ /* 0x000fe20009000f00 */
[----:B------:R-:W-:Y:S01]  /*3320*/  UMOV UR17, UR21 ;  /* 0x0000001500117c82 */ /* 0x000fe20008000000 */
[----:B------:R-:W-:Y:S01]  /*3330*/  R2UR.FILL UR21, R2 ;  /* 0x00000000021572ca */ /* 0x000fe200004e0000 */
[----:B------:R-:W-:Y:S01]  /*3340*/  UIADD3 UR14, UPT, UPT, UR30, 0x300, URZ ;  /* 0x000003001e0e7890 */ /* 0x000fe2000fffe0ff */
[----:B------:R-:W-:Y:S01]  /*3350*/  MOV.SPILL R2, UR10 ;  /* 0x0000000a00027c02 */ /* 0x000fe20009000f00 */
[----:B------:R-:W-:Y:S01]  /*3360*/  UIADD3 UR10, UPT, UPT, UR4, 0x60, URZ ;  /* 0x00000060040a7890 */ /* 0x000fe2000fffe0ff */
[----:B------:R-:W-:Y:S01]  /*3370*/  IMAD.U32 R50, RZ, RZ, UR22 ;  /* 0x00000016ff327e24 */ /* 0x000fe2000f8e00ff */
[----:B------:R-:W-:Y:S01]  /*3380*/  UIADD3 UR6, UPT, UPT, UR30, 0x80, URZ ;  /* 0x000000801e067890 */ /* 0x000fe2000fffe0ff */
[----:B------:R-:W-:Y:S01]  /*3390*/  MOV.SPILL R26, UR15 ;  /* 0x0000000f001a7c02 */ /* 0x000fe20009000f00 */
[----:B------:R-:W-:Y:S01]  /*33a0*/  UIADD3 UR12, UPT, UPT, UR30, 0x380, URZ ;  /* 0x000003801e0c7890 */ /* 0x000fe2000fffe0ff */
[----:B------:R-:W-:Y:S01]  /*33b0*/  MOV.SPILL R25, UR14 ;  /* 0x0000000e00197c02 */ /* 0x000fe20009000f00 */
[----:B------:R-:W-:Y:S01]  /*33c0*/  IMAD.U32 R4, RZ, RZ, UR10 ;  /* 0x0000000aff047e24 */ /* 0x000fe2000f8e00ff */
[----:B------:R-:W-:Y:S01]  /*33d0*/  UMOV UR10, UR37 ;  /* 0x00000025000a7c82 */ /* 0x000fe20008000000 */
[----:B------:R-:W-:Y:S01]  /*33e0*/  R2UR UR14, R50 ;  /* 0x00000000320e72ca */ /* 0x000fe200000e0000 */
[----:B------:R-:W-:Y:S01]  /*33f0*/  IMAD.U32 R36, RZ, RZ, UR10 ;  /* 0x0000000aff247e24 */ /* 0x000fe2000f8e00ff */
[----:B------:R-:W-:Y:S01]  /*3400*/  R2UR UR15, R51 ;  /* 0x00000000330f72ca */ /* 0x000fe200000e0000 */
[----:B------:R-:W-:Y:S01]  /*3410*/  UMOV UR10, UR39 ;  /* 0x00000027000a7c82 */ /* 0x000fe20008000000 */
[----:B------:R-:W-:Y:S01]  /*3420*/  MOV.SPILL R28, UR31 ;  /* 0x0000001f001c7c02 */ /* 0x000fe20009000f00 */
[----:B------:R-:W-:Y:S01]  /*3430*/  UIADD3 UR20, UPT, UPT, UR30, 0x200, URZ ;  /* 0x000002001e147890 */ /* 0x000fe2000fffe0ff */
[----:B------:R-:W-:Y:S01]  /*3440*/  MOV.SPILL R29, UR12 ;  /* 0x0000000c001d7c02 */ /* 0x000fe20009000f00 */
[----:B------:R-:W-:Y:S01]  /*3450*/  UIADD3 UR16, UPT, UPT, UR30, 0x280, URZ ;  /* 0x000002801e107890 */ /* 0x000fe2000fffe0ff */
[----:B------:R-:W-:Y:S01]  /*3460*/  MOV R34, UR10 ;  /* 0x0000000a00227c02 */ /* 0x000fe20008000f00 */
[----:B------:R-:W-:Y:S01]  /*3470*/  UMOV UR31, UR9 ;  /* 0x00000009001f7c82 */ /* 0x000fe20008000000 */
[----:B------:R-:W-:Y:S01]  /*3480*/  MOV.SPILL R3, UR23 ;  /* 0x0000001700037c02 */ /* 0x000fe20009000f00 */
[----:B------:R-:W-:Y:S01]  /*3490*/  UMOV UR12, UR6 ;  /* 0x00000006000c7c82 */ /* 0x000fe20008000000 */
[----:B------:R-:W-:Y:S01]  /*34a0*/  UIADD3 UR9, UPT, UPT, UR4, 0xb0, URZ ;  /* 0x000000b004097890 */ /* 0x000fe2000fffe0ff */
[----:B------:R-:W-:Y:S01]  /*34b0*/  MOV.SPILL R38, UR13 ;  /* 0x0000000d00267c02 */ /* 0x000fe20009000f00 */
[----:B------:R-:W-:Y:S01]  /*34c0*/  UMOV UR10, UR41 ;  /* 0x00000029000a7c82 */ /* 0x000fe20008000000 */
[----:B------:R-:W-:Y:S01]  /*34d0*/  UIADD3 UR6, UPT, UPT, UR4, 0x88, URZ ;  /* 0x0000008804067890 */ /* 0x000fe2000fffe0ff */
[----:B------:R-:W-:Y:S01]  /*34e0*/  IMAD.U32 R32, RZ, RZ, UR10 ;  /* 0x0000000aff207e24 */ /* 0x000fe2000f8e00ff */
[----:B------:R-:W-:Y:S01]  /*34f0*/  UIADD3 UR8, UPT, UPT, UR30, 0x100, URZ ;  /* 0x000001001e087890 */ /* 0x000fe2000fffe0ff */
[----:B------:R-:W-:Y:S01]  /*3500*/  R2UR.FILL UR23, R3 ;  /* 0x00000000031772ca */ /* 0x000fe200004e0000 */
[----:B------:R-:W-:Y:S01]  /*3510*/  UMOV UR10, UR35 ;  /* 0x00000023000a7c82 */ /* 0x000fe20008000000 */
[----:B------:R-:W-:Y:S01]  /*3520*/  MOV.SPILL R18, UR16 ;  /* 0x0000001000127c02 */ /* 0x000fe20009000f00 */
[----:B------:R-:W-:Y:S01]  /*3530*/  UMOV UR13, UR7 ;  /* 0x00000007000d7c82 */ /* 0x000fe20008000000 */
[----:B------:R-:W-:Y:S01]  /*3540*/  MOV.SPILL R3, UR11 ;  /* 0x0000000b00037c02 */ /* 0x000fe20009000f00 */
[----:B------:R-:W-:Y:S01]  /*3550*/  UMOV UR16, UR20 ;  /* 0x0000001400107c82 */ /* 0x000fe20008000000 */
[----:B------:R-:W-:Y:S01]  /*3560*/  MOV R30, UR10 ;  /* 0x0000000a001e7c02 */ /* 0x000fe20008000f00 */
[----:B------:R-:W-:Y:S01]  /*3570*/  IMAD.U32 R4, RZ, RZ, UR9 ;  /* 0x00000009ff047e24 */ /* 0x000fe2000f8e00ff */
[----:B------:R-:W-:Y:S01]  /*3580*/  UMOV UR11, 0x80004020 ;  /* 0x80004020000b7882 */ /* 0x000fe20000000000 */
[----:B------:R-:W-:Y:S01]  /*3590*/  R2UR.FILL UR10, R2 ;  /* 0x00000000020a72ca */ /* 0x000fe200004e0000 */
[----:B------:R-:W-:Y:S01]  /*35a0*/  UMOV UR13, 0x40004040 ;  /* 0x40004040000d7882 */ /* 0x000fe20000000000 */
[----:B------:R-:W-:Y:S01]  /*35b0*/  UMOV UR15, 0x40004040 ;  /* 0x40004040000f7882 */ /* 0x000fe20000000000 */
[----:B------:R-:W-:Y:S01]  /*35c0*/  UMOV UR17, 0x40004040 ;  /* 0x4000404000117882 */ /* 0x000fe20000000000 */
[----:B------:R-:W-:Y:S01]  /*35d0*/  MOV R4, UR6 ;  /* 0x0000000600047c02 */ /* 0x000fe20008000f00 */
[----:B------:R-:W-:Y:S01]  /*35e0*/  UIADD3 UR6, UPT, UPT, UR4, 0x70, URZ ;  /* 0x0000007004067890 */ /* 0x000fe2000fffe0ff */
[----:B------:R-:W-:Y:S01]  /*35f0*/  IMAD.U32 R37, RZ, RZ, UR11 ;  /* 0x0000000bff257e24 */ /* 0x000fe2000f8e00ff */
[----:B------:R-:W-:Y:S01]  /*3600*/  MOV R49, UR17 ;  /* 0x0000001100317c02 */ /* 0x000fe20008000f00 */
[----:B------:R-:W-:Y:S01]  /*3610*/  IMAD.U32 R35, RZ, RZ, UR11 ;  /* 0x0000000bff237e24 */ /* 0x000fe2000f8e00ff */
[----:B------:R-:W-:Y:S01]  /*3620*/  MOV.SPILL R27, UR30 ;  /* 0x0000001e001b7c02 */ /* 0x000fe20009000f00 */
[----:B------:R-:W-:Y:S01]  /*3630*/  IMAD.U32 R33, RZ, RZ, UR11 ;  /* 0x0000000bff217e24 */ /* 0x000fe2000f8e00ff */
[----:B------:R-:W-:Y:S01]  /*3640*/  R2UR.FILL UR17, R19 ;  /* 0x00000000131172ca */ /* 0x000fe200004e0000 */
        /* <DEDUP_REMOVED lines=12> */
[----:B------:R-:W-:Y:S01]  /*3710*/  UMOV UR30, UR8 ;  /* 0x00000008001e7c82 */ /* 0x000fe20008000000 */
[----:B------:R-:W-:Y:S01]  /*3720*/  UMOV UR31, 0x40004040 ;  /* 0x40004040001f7882 */ /* 0x000fe20000000000 */
[----:B------:R-:W-:Y:S01]  /*3730*/  IMAD.U32 R52, RZ, RZ, UR30 ;  /* 0x0000001eff347e24 */ /* 0x000fe2000f8e00ff */
[----:B------:R-:W-:Y:S01]  /*3740*/  MOV R53, UR31 ;  /* 0x0000001f00357c02 */ /* 0x000fe20008000f00 */
[----:B------:R-:W-:Y:S01]  /*3750*/  UIADD3 UR5, UPT, UPT, UR28, 0x1c0, URZ ;  /* 0x000001c01c057890 */ /* 0x000fe2000fffe0ff */
[----:B------:R-:W-:Y:S01]  /*3760*/  R2UR.FILL UR31, R28 ;  /* 0x000000001c1f72ca */ /* 0x000fe200004e0000 */
[----:B------:R-:W-:Y:S01]  /*3770*/  IMAD.U32 R4, RZ, RZ, UR6 ;  /* 0x00000006ff047e24 */ /* 0x000fe2000f8e00ff */
[----:B------:R-:W-:Y:S01]  /*3780*/  R2UR.FILL UR30, R27 ;  /* 0x000000001b1e72ca */ /* 0x000fe200004e0000 */
[----:B------:R-:W-:Y:S01]  /*3790*/  UIADD3 UR6, UPT, UPT, UR4, 0x28, URZ ;  /* 0x0000002804067890 */ /* 0x000fe2000fffe0ff */
[----:B------:R-:W-:-:S02]  /*37a0*/  IMAD.U32 R40, RZ, RZ, UR10 ;  /* 0x0000000aff287e24 */ /* 0x000fc4000f8e00ff */
[----:B------:R-:W-:Y:S01]  /*37b0*/  HFMA2 R14, -RZ, RZ, 0, 7.62939453125e-06 ;  /* 0x00000080ff0e7431 */ /* 0x000fe200000001ff */
[----:B------:R-:W-:Y:S01]  /*37c0*/  UMOV UR17, 0x40004040 ;  /* 0x4000404000117882 */ /* 0x000fe20000000000 */
[----:B-1----:R-:W-:Y:S01]  /*37d0*/  HFMA2 R6, -RZ, RZ, 0, 7.62939453125e-06 ;  /* 0x00000080ff067431 */ /* 0x002fe200000001ff */
[----:B------:R-:W-:Y:S01]  /*37e0*/  UMOV UR15, 0x40004040 ;  /* 0x40004040000f7882 */ /* 0x000fe20000000000 */
[----:B------:R-:W-:Y:S01]  /*37f0*/  UMOV UR13, 0x40004040 ;  /* 0x40004040000d7882 */ /* 0x000fe20000000000 */
[----:B------:R-:W-:Y:S01]  /*3800*/  UMOV UR11, 0x80004020 ;  /* 0x80004020000b7882 */ /* 0x000fe20000000000 */
[----:B------:R-:W-:Y:S01]  /*3810*/  UMOV UR10, UR5 ;  /* 0x00000005000a7c82 */ /* 0x000fe20008000000 */
[----:B------:R-:W-:Y:S01]  /*3820*/  MOV R2, UR6 ;  /* 0x0000000600027c02 */ /* 0x000fe20008000f00 */
[----:B------:R-:W-:Y:S01]  /*3830*/  IMAD.MOV.U32 R23, RZ, RZ, RZ ;  /* 0x000000ffff177224 */ /* 0x000fe200078e00ff */
[----:B------:R-:W-:Y:S01]  /*3840*/  CS2R R20, SRZ ;  /* 0x0000000000147805 */ /* 0x000fe2000001ff00 */
[----:B------:R-:W-:Y:S01]  /*3850*/  IMAD.MOV.U32 R22, RZ, RZ, 0x1 ;  /* 0x00000001ff167424 */ /* 0x000fe200078e00ff */
[----:B------:R-:W-:Y:S01]  /*3860*/  MOV R10, 0x80 ;  /* 0x00000080000a7802 */ /* 0x000fe20000000f00 */
[----:B------:R-:W-:Y:S01]  /*3870*/  IMAD.MOV.U32 R17, RZ, RZ, RZ ;  /* 0x000000ffff117224 */ /* 0x000fe200078e00ff */
[----:B------:R-:W-:Y:S01]  /*3880*/  MOV R2, 0x80 ;  /* 0x0000008000027802 */ /* 0x000fe20000000f00 */
[----:B------:R-:W-:Y:S01]  /*3890*/  IMAD.MOV.U32 R16, RZ, RZ, 0x80 ;  /* 0x00000080ff107424 */ /* 0x000fe200078e00ff */
[----:B------:R-:W-:Y:S01]  /*38a0*/  MOV R44, UR14 ;  /* 0x0000000e002c7c02 */ /* 0x000fe20008000f00 */
[----:B------:R-:W-:Y:S01]  /*38b0*/  IMAD.MOV.U32 R15, RZ, RZ, 0x8 ;  /* 0x00000008ff0f7424 */ /* 0x000fe200078e00ff */
[----:B------:R-:W-:Y:S01]  /*38c0*/  MOV R43, UR13 ;  /* 0x0000000d002b7c02 */ /* 0x000fe20008000f00 */
[----:B------:R-:W-:Y:S01]  /*38d0*/  IMAD.MOV.U32 R13, RZ, RZ, 0x10 ;  /* 0x00000010ff0d7424 */ /* 0x000fe200078e00ff */
[----:B------:R-:W-:Y:S01]  /*38e0*/  MOV R38, UR10 ;  /* 0x0000000a00267c02 */ /* 0x000fe20008000f00 */
[----:B------:R-:W-:Y:S01]  /*38f0*/  IMAD.MOV.U32 R12, RZ, RZ, 0x80 ;  /* 0x00000080ff0c7424 */ /* 0x000fe200078e00ff */
[----:B------:R-:W-:Y:S01]  /*3900*/  UIADD3 UR19, UPT, UPT, -UR34, URZ, URZ ;  /* 0x000000ff22137290 */ /* 0x000fe2000fffe1ff */
[----:B------:R-:W-:Y:S01]  /*3910*/  IMAD.MOV.U32 R11, RZ, RZ, 0x18 ;  /* 0x00000018ff0b7424 */ /* 0x000fe200078e00ff */
[----:B------:R-:W-:Y:S01]  /*3920*/  UIADD3 UR66, UPT, UPT, UR37, 0x2, URZ ;  /* 0x0000000225427890 */ /* 0x000fe2000fffe0ff */
        /* <DEDUP_REMOVED lines=12> */
[----:B------:R-:W-:Y:S01]  /*39f0*/  IMAD.U32 R46, RZ, RZ, UR16 ;  /* 0x00000010ff2e7e24 */ /* 0x000fe2000f8e00ff */
        /* <DEDUP_REMOVED lines=10> */
[----:B------:R-:W-:-:S02]  /*3aa0*/  UIADD3 UR46, UPT, UPT, UR41, 0x202, URZ ;  /* 0x00000202292e7890 */ /* 0x000fc4000fffe0ff */
[----:B------:R-:W-:Y:S02]  /*3ab0*/  UIADD3 UR42, UPT, UPT, UR41, 0x400, URZ ;  /* 0x00000400292a7890 */ /* 0x000fe4000fffe0ff */
[----:B------:R-:W-:Y:S02]  /*3ac0*/  UIADD3 UR38, UPT, UPT, UR41, 0x402, URZ ;  /* 0x0000040229267890 */ /* 0x000fe4000fffe0ff */
[----:B------:R-:W-:Y:S02]  /*3ad0*/  UIADD3 UR36, UPT, UPT, UR35, 0x40, URZ ;  /* 0x0000004023247890 */ /* 0x000fe4000fffe0ff */
[----:B------:R-:W-:Y:S02]  /*3ae0*/  UIADD3 UR34, UPT, UPT, UR35, 0x80, URZ ;  /* 0x0000008023227890 */ /* 0x000fe4000fffe0ff */
[----:B------:R-:W-:Y:S02]  /*3af0*/  UIADD3 UR32, UPT, UPT, UR35, 0xc0, URZ ;  /* 0x000000c023207890 */ /* 0x000fe4000fffe0ff */
        /* <DEDUP_REMOVED lines=8> */
[----:B------:R-:W-:Y:S01]  /*3b80*/  UIADD3 UR68, UPT, UPT, UR28, 0x180, URZ ;  /* 0x000001801c447890 */ /* 0x000fe2000fffe0ff */
[----:B------:R-:W-:Y:S01]  /*3b90*/  UMOV UR8, 0x1 ;  /* 0x0000000100087882 */ /* 0x000fe20000000000 */
[----:B------:R-:W-:Y:S01]  /*3ba0*/  UMOV UR7, URZ ;  /* 0x000000ff00077c82 */ /* 0x000fe20008000000 */
[----:B------:R-:W-:Y:S01]  /*3bb0*/  UMOV UR18, URZ ;  /* 0x000000ff00127c82 */ /* 0x000fe20008000000 */
        /* <DEDUP_REMOVED lines=26> */
[----:B------:R-:W-:-:S05]  /*3d60*/  UMOV UR21, 0x80004020 ;  /* 0x8000402000157882 */ /* 0x000fca0000000000 */
.L_x_44:
[----:B------:R-:W-:Y:S01]  /*3d70*/  ULEA UR5, UR8, UR4, 0x3 ;  /* 0x0000000408057291 */ /* 0x000fe2000f8e18ff */
[----:B------:R-:W-:Y:S08]  /*3d80*/  SHF.L.U32 R19, R21, 0x1f, RZ ;  /* 0x0000001f15137819 */ /* 0x000ff000000006ff */
[----:B-1----:R-:W1:Y:S02]  /*3d90*/  SYNCS.PHASECHK.TRANS64.TRYWAIT P0, [UR5], R19 ;  /* 0x00000013ff0075a7 */ /* 0x002e640008001105 */
[----:B-12---:R-:W-:Y:S05]  /*3da0*/  @!P0 BRA `(.L_x_39) ;  /* 0x0000005c00c48947 */ /* 0x006fea0003800000 */
.L_x_118:
[----:B------:R-:W-:Y:S01]  /*3db0*/  UISETP.NE.U32.AND UP0, UPT, UR18, URZ, UPT ;  /* 0x000000ff1200728c */ /* 0x000fe2000bf05070 */
[----:B------:R-:W-:Y:S01]  /*3dc0*/  IMAD.U32 R26, R23, -0x80000000, RZ ;  /* 0x80000000171a7824 */ /* 0x000fe200078e00ff */
[----:B------:R-:W-:Y:S01]  /*3dd0*/  R2UR UR16, R36 ;  /* 0x00000000241072ca */ /* 0x000fe200000e0000 */
[----:B------:R-:W-:Y:S01]  /*3de0*/  UMOV UR9, 0x80004020 ;  /* 0x8000402000097882 */ /* 0x000fe20000000000 */
[----:B------:R-:W-:Y:S01]  /*3df0*/  R2UR UR17, R37 ;  /* 0x00000000251172ca */ /* 0x000fe200000e0000 */
[----:B------:R-:W-:Y:S01]  /*3e00*/  UMOV UR11, 0x80004020 ;  /* 0x80004020000b7882 */ /* 0x000fe20000000000 */
[----:B------:R-:W-:Y:S01]  /*3e10*/  UMOV UR15, 0x80004020 ;  /* 0x80004020000f7882 */ /* 0x000fe20000000000 */
[----:B------:R-:W-:Y:S01]  /*3e20*/  UMOV UR13, 0x80004020 ;  /* 0x80004020000d7882 */ /* 0x000fe20000000000 */
[----:B------:R-:W-:Y:S01]  /*3e30*/  UMOV UR6, UR8 ;  /* 0x0000000800067c82 */ /* 0x000fe20008000000 */
[----:B-1----:R-:W-:Y:S01]  /*3e40*/  IMAD.MOV.U32 R18, RZ, RZ, RZ ;  /* 0x000000ffff127224 */ /* 0x002fe200078e00ff */
[----:B------:R-:W-:Y:S01]  /*3e50*/  UIMAD UR5, UR6, 0x6000, UR4 ;  /* 0x00006000060578a4 */ /* 0x000fe2000f8e0204 */
[----:B------:R-:W-:Y:S01]  /*3e60*/  MOV.SPILL R25, UR21 ;  /* 0x0000001500197c02 */ /* 0x000fe20009000f00 */
[----:B------:R-:W-:Y:S01]  /*3e70*/  UMOV UR21, 0x8200010 ;  /* 0x0820001000157882 */ /* 0x000fe20000000000 */
[----:B------:R-:W-:Y:S01]  /*3e80*/  MOV.SPILL R19, UR20 ;  /* 0x0000001400137c02 */ /* 0x000fe20009000f00 */
[----:B------:R-:W-:Y:S01]  /*3e90*/  UIADD3 UR5, UPT, UPT, UR5, 0x400, URZ ;  /* 0x0000040005057890 */ /* 0x000fe2000fffe0ff */
[C---:B------:R-:W-:Y:S01]  /*3ea0*/  R2UR UR12, R18.reuse ;  /* 0x00000000120c72ca */ /* 0x040fe200000e0000 */
[----:B------:R-:W-:Y:S02]  /*3eb0*/  UMOV UR20, 0x0 ;  /* 0x0000000000147882 */ /* 0x000fe40000000000 */
[----:B------:R-:W-:Y:S04]  /*3ec0*/  USHF.R.U32.HI UR5, URZ, 0x4, UR5 ;  /* 0x00000004ff057899 */ /* 0x000fe80008011605 */
[----:B------:R-:W-:Y:S04]  /*3ed0*/  ULOP3.LUT UR5, UR5, 0x3fc0, URZ, 0xc0, !UPT ;  /* 0x00003fc005057892 */ /* 0x000fe8000f8ec0ff */
[----:B------:R-:W-:Y:S03]  /*3ee0*/  ULOP3.LUT UR8, UR5, 0x10000, URZ, 0xfc, !UPT ;  /* 0x0001000005087892 */ /* 0x000fe6000f8efcff */
[C---:B------:R-:W-:Y:S01]  /*3ef0*/  R2UR UR5, R18.reuse ;  /* 0x00000000120572ca */ /* 0x040fe200000e0000 */
[----:B------:R-:W-:Y:S02]  /*3f00*/  UIADD3 UR10, UPT, UPT, UR8, 0x2, URZ ;  /* 0x00000002080a7890 */ /* 0x000fe4000fffe0ff */
[----:B------:R-:W-:Y:S03]  /*3f10*/  UIADD3 UR14, UPT, UPT, UR8, 0x200, URZ ;  /* 0x00000200080e7890 */ /* 0x000fe6000fffe0ff */
[----:B------:R1:W-:Y:S02]  /*3f20*/  UTCHMMA gdesc[UR16], gdesc[UR8], tmem[UR12], tmem[UR20], idesc[UR21], !UPT ;  /* 0x00ff1408100075ea */ /* 0x0003e4000f80000c */
[----:B-1----:R-:W-:Y:S01]  /*3f30*/  UIADD3 UR12, UPT, UPT, UR8, 0x202, URZ ;  /* 0x00000202080c7890 */ /* 0x002fe2000fffe0ff */
[C---:B------:R-:W-:Y:S02]  /*3f40*/  R2UR UR16, R18.reuse ;  /* 0x00000000121072ca */ /* 0x040fe400000e0000 */
[C---:B------:R-:W-:Y:S11]  /*3f50*/  R2UR UR17, R18.reuse ;  /* 0x00000000121172ca */ /* 0x040ff600000e0000 */
[----:B------:R1:W-:Y:S02]  /*3f60*/  UTCHMMA gdesc[UR66], gdesc[UR10], tmem[UR16], tmem[UR20], idesc[UR21], UPT ;  /* 0x00ff140a420075ea */ /* 0x0003e4000b800010 */
[----:B------:R2:W-:Y:S01]  /*3f70*/  UTCHMMA gdesc[UR64], gdesc[UR14], tmem[UR17], tmem[UR20], idesc[UR21], UPT ;  /* 0x00ff140e400075ea */ /* 0x0005e2000b800011 */
[----:B-1----:R-:W-:Y:S02]  /*3f80*/  UIADD3 UR10, UPT, UPT, UR8, 0x400, URZ ;  /* 0x00000400080a7890 */ /* 0x002fe4000fffe0ff */
[----:B------:R-:W-:Y:S01]  /*3f90*/  UIADD3 UR8, UPT, UPT, UR8, 0x402, URZ ;  /* 0x0000040208087890 */ /* 0x000fe2000fffe0ff */
[----:B--2---:R-:W-:Y:S01]  /*3fa0*/  R2UR.FILL UR21, R25 ;  /* 0x00000000191572ca */ /* 0x004fe200004e0000 */
[----:B------:R-:W-:Y:S01]  /*3fb0*/  UMOV UR16, 0x0 ;  /* 0x0000000000107882 */ /* 0x000fe20000000000 */
[----:B------:R-:W-:Y:S01]  /*3fc0*/  UMOV UR17, 0x8200010 ;  /* 0x0820001000117882 */ /* 0x000fe20000000000 */
[----:B------:R-:W-:Y:S01]  /*3fd0*/  UMOV UR14, 0x0 ;  /* 0x00000000000e7882 */ /* 0x000fe20000000000 */
[----:B------:R1:W-:Y:S01]  /*3fe0*/  UTCHMMA gdesc[UR62], gdesc[UR12], tmem[UR5], tmem[UR16], idesc[UR17], UPT ;  /* 0x00ff100c3e0075ea */ /* 0x0003e2000b800005 */
[----:B------:R-:W-:Y:S01]  /*3ff0*/  UMOV UR15, 0x8200010 ;  /* 0x08200010000f7882 */ /* 0x000fe20000000000 */
[----:B------:R-:W-:Y:S01]  /*4000*/  R2UR.FILL UR20, R19 ;  /* 0x00000000131472ca */ /* 0x000fe200004e0000 */
[----:B------:R-:W-:Y:S01]  /*4010*/  IMAD.MOV.U32 R19, RZ, RZ, 0xe0 ;  /* 0x000000e0ff137424 */ /* 0x000fe200078e00ff */
[C---:B-1----:R-:W-:Y:S01]  /*4020*/  R2UR UR16, R18.reuse ;  /* 0x00000000121072ca */ /* 0x042fe200000e0000 */
[----:B------:R-:W-:Y:S01]  /*4030*/  UIADD3 UR17, UPT, UPT, UR4, 0x60, URZ ;  /* 0x0000006004117890 */ /* 0x000fe2000fffe0ff */
[----:B------:R-:W-:Y:S01]  /*4040*/  UMOV UR12, 0x0 ;  /* 0x00000000000c7882 */ /* 0x000fe20000000000 */
[----:B------:R-:W-:Y:S01]  /*4050*/  UMOV UR13, 0x8200010 ;  /* 0x08200010000d7882 */ /* 0x000fe20000000000 */
[----:B------:R-:W-:Y:S04]  /*4060*/  UIMAD UR5, UR7, 0x6000, UR4 ;  /* 0x00006000070578a4 */ /* 0x000fe8000f8e0204 */
[----:B------:R-:W-:Y:S05]  /*4070*/  UIADD3 UR5, UPT, UPT, UR5, 0x400, URZ ;  /* 0x0000040005057890 */ /* 0x000fea000fffe0ff */
[----:B------:R1:W-:Y:S01]  /*4080*/  UTCHMMA gdesc[UR60], gdesc[UR10], tmem[UR16], tmem[UR14], idesc[UR15], UPT ;  /* 0x00ff0e0a3c0075ea */ /* 0x0003e2000b800010 */
[----:B------:R-:W-:Y:S04]  /*4090*/  USHF.R.U32.HI UR5, URZ, 0x4, UR5 ;  /* 0x00000004ff057899 */ /* 0x000fe80008011605 */
[----:B------:R-:W-:Y:S01]  /*40a0*/  ULOP3.LUT UR5, UR5, 0x3fc0, URZ, 0xc0, !UPT ;  /* 0x00003fc005057892 */ /* 0x000fe2000f8ec0ff */
[----:B-1----:R-:W-:Y:S01]  /*40b0*/  R2UR UR14, R18 ;  /* 0x00000000120e72ca */ /* 0x002fe200000e0000 */
[----:B------:R-:W-:Y:S11]  /*40c0*/  IMAD.MOV.U32 R18, RZ, RZ, 0x160 ;  /* 0x00000160ff127424 */ /* 0x000ff600078e00ff */
[----:B------:R-:W-:Y:S01]  /*40d0*/  @!UPT UIADD3 URZ, UPT, UPT, URZ, URZ, URZ ;  /* 0x000000fffffff290 */ /* 0x000fe2000fffe0ff */
[----:B------:R1:W-:Y:S01]  /*40e0*/  UTCHMMA gdesc[UR58], gdesc[UR8], tmem[UR14], tmem[UR12], idesc[UR13], UPT ;  /* 0x00ff0c083a0075ea */ /* 0x0003e2000b80000e */
[----:B------:R1:W-:Y:S01]  /*40f0*/  UTCBAR [UR17], URZ ;  /* 0x000000ff110073e9 */ /* 0x0003e200080000ff */
[----:B------:R-:W2:Y:S02]  /*4100*/  SYNCS.PHASECHK.TRANS64.TRYWAIT P0, [UR4+0x80], R26 ;  /* 0x0000801aff0075a7 */ /* 0x000ea40008001104 */
[----:B-12---:R-:W-:Y:S05]  /*4110*/  @!P0 BRA `(.L_x_40) ;  /* 0x0000005c00088947 */ /* 0x006fea0003800000 */
.L_x_120:
[----:B------:R-:W-:Y:S01]  /*4120*/  MOV.SPILL R26, UR20 ;  /* 0x00000014001a7c02 */ /* 0x000fe20009000f00 */
[----:B------:R-:W-:Y:S01]  /*4130*/  ULOP3.LUT UR8, UR5, 0x2000000, URZ, 0xfc, !UPT ;  /* 0x0200000005087892 */ /* 0x000fe2000f8efcff */
[----:B------:R-:W-:Y:S01]  /*4140*/  R2UR UR20, R48 ;  /* 0x00000000301472ca */ /* 0x000fe200000e0000 */
[----:B------:R-:W-:Y:S01]  /*4150*/  UMOV UR14, 0x0 ;  /* 0x00000000000e7882 */ /* 0x000fe20000000000 */
[----:B------:R-:W-:Y:S01]  /*4160*/  R2UR UR5, R19 ;  /* 0x00000000130572ca */ /* 0x000fe200000e0000 */
[----:B------:R-:W-:Y:S01]  /*4170*/  UIADD3 UR12, UPT, UPT, UR8, 0x40, URZ ;  /* 0x00000040080c7890 */ /* 0x000fe2000fffe0ff */
[----:B------:R-:W-:Y:S01]  /*4180*/  R2UR UR10, R18 ;  /* 0x00000000120a72ca */ /* 0x000fe200000e0000 */
[----:B------:R-:W-:Y:S01]  /*4190*/  IMAD.MOV.U32 R19, RZ, RZ, 0xe8 ;  /* 0x000000e8ff137424 */ /* 0x000fe200078e00ff */
[----:B------:R-:W-:Y:S01]  /*41a0*/  MOV.SPILL R29, UR23 ;  /* 0x00000017001d7c02 */ /* 0x000fe20009000f00 */
[----:B------:R-:W-:Y:S01]  /*41b0*/  IMAD.MOV.U32 R18, RZ, RZ, 0x160 ;  /* 0x00000160ff127424 */ /* 0x000fe200078e00ff */
[----:B------:R-:W-:Y:S01]  /*41c0*/  MOV.SPILL R28, UR22 ;  /* 0x00000016001c7c02 */ /* 0x000fe20009000f00 */
[----:B------:R-:W-:Y:S01]  /*41d0*/  UMOV UR15, 0x8190010 ;  /* 0x08190010000f7882 */ /* 0x000fe20000000000 */
[----:B------:R-:W-:Y:S01]  /*41e0*/  R2UR UR16, R19 ;  /* 0x00000000131072ca */ /* 0x000fe200000e0000 */
[----:B------:R-:W-:Y:S01]  /*41f0*/  UMOV UR9, 0x80004020 ;  /* 0x8000402000097882 */ /* 0x000fe20000000000 */
[C---:B------:R-:W-:Y:S01]  /*4200*/  R2UR UR17, R18.reuse ;  /* 0x00000000121172ca */ /* 0x040fe200000e0000 */
[----:B------:R-:W-:Y:S01]  /*4210*/  UMOV UR13, 0x80004020 ;  /* 0x80004020000d7882 */ /* 0x000fe20000000000 */
[----:B-1----:R-:W-:Y:S01]  /*4220*/  MOV.SPILL R25, UR19 ;  /* 0x0000001300197c02 */ /* 0x002fe20009000f00 */
[----:B------:R-:W-:Y:S01]  /*4230*/  IMAD.MOV.U32 R19, RZ, RZ, 0xf0 ;  /* 0x000000f0ff137424 */ /* 0x000fe200078e00ff */
[----:B------:R-:W-:Y:S01]  /*4240*/  MOV.SPILL R27, UR21 ;  /* 0x00000015001b7c02 */ /* 0x000fe20009000f00 */
[----:B------:R1:W-:Y:S01]  /*4250*/  UTCHMMA tmem[UR5], gdesc[UR8], tmem[UR10], tmem[UR14], idesc[UR15], UP0 ;  /* 0x00ff0e08050079ea */ /* 0x0003e2000800000a */
[----:B------:R-:W-:Y:S01]  /*4260*/  R2UR UR21, R49 ;  /* 0x00000000311572ca */ /* 0x000fe200000e0000 */
[----:B------:R-:W-:Y:S01]  /*4270*/  UMOV UR22, 0x0 ;  /* 0x0000000000167882 */ /* 0x000fe20000000000 */
[----:B------:R-:W-:Y:S01]  /*4280*/  UMOV UR23, 0x8190010 ;  /* 0x0819001000177882 */ /* 0x000fe20000000000 */
[----:B------:R-:W-:Y:S01]  /*4290*/  UMOV UR11, 0x80004020 ;  /* 0x80004020000b7882 */ /* 0x000fe20000000000 */
[----:B------:R-:W-:Y:S01]  /*42a0*/  UMOV UR18, 0x0 ;  /* 0x0000000000127882 */ /* 0x000fe20000000000 */
[----:B------:R-:W-:Y:S02]  /*42b0*/  UMOV UR19, 0x8190010 ;  /* 0x0819001000137882 */ /* 0x000fe40000000000 */
[----:B------:R2:W-:Y:S01]  /*42c0*/  UTCHMMA tmem[UR16], gdesc[UR12], tmem[UR17], tmem[UR14], idesc[UR15], UPT ;  /* 0x00ff0e0c100079ea */ /* 0x0005e2000b800011 */
[C---:B-1----:R-:W-:Y:S01]  /*42d0*/  R2UR UR5, R18.reuse ;  /* 0x00000000120572ca */ /* 0x042fe200000e0000 */
[----:B------:R-:W-:Y:S01]  /*42e0*/  UIADD3 UR10, UPT, UPT, UR8, 0x80, URZ ;  /* 0x00000080080a7890 */ /* 0x000fe2000fffe0ff */
[----:B--2---:R-:W-:Y:S01]  /*42f0*/  R2UR UR15, R19 ;  /* 0x00000000130f72ca */ /* 0x004fe200000e0000 */
[----:B------:R-:W-:Y:S01]  /*4300*/  IMAD.MOV.U32 R19, RZ, RZ, 0xf8 ;  /* 0x000000f8ff137424 */ /* 0x000fe200078e00ff */
[----:B------:R-:W-:Y:S01]  /*4310*/  R2UR UR16, R18 ;  /* 0x00000000121072ca */ /* 0x000fe200000e0000 */
[----:B------:R-:W-:Y:S03]  /*4320*/  UIADD3 UR12, UPT, UPT, UR8, 0xc0, URZ ;  /* 0x000000c0080c7890 */ /* 0x000fe6000fffe0ff */
[----:B------:R-:W-:Y:S01]  /*4330*/  R2UR UR14, R19 ;  /* 0x00000000130e72ca */ /* 0x000fe200000e0000 */
[----:B------:R-:W-:Y:S05]  /*4340*/  IMAD.MOV.U32 R19, RZ, RZ, 0x100 ;  /* 0x00000100ff137424 */ /* 0x000fea00078e00ff */
[----:B------:R-:W-:Y:S01]  /*4350*/  R2UR UR9, R19 ;  /* 0x00000000130972ca */ /* 0x000fe200000e0000 */
[----:B------:R1:W-:Y:S01]  /*4360*/  UTCHMMA tmem[UR15], gdesc[UR10], tmem[UR5], tmem[UR22], idesc[UR23], UPT ;  /* 0x00ff160a0f0079ea */ /* 0x0003e2000b800005 */
[----:B------:R-:W-:Y:S05]  /*4370*/  IMAD.MOV.U32 R19, RZ, RZ, 0x108 ;  /* 0x00000108ff137424 */ /* 0x000fea00078e00ff */
[----:B------:R2:W-:Y:S01]  /*4380*/  UTCHMMA tmem[UR14], gdesc[UR12], tmem[UR17], tmem[UR18], idesc[UR19], UPT ;  /* 0x00ff120c0e0079ea */ /* 0x0005e2000b800011 */
[----:B-1----:R-:W-:Y:S01]  /*4390*/  R2UR UR5, R19 ;  /* 0x00000000130572ca */ /* 0x002fe200000e0000 */
[----:B------:R-:W-:Y:S01]  /*43a0*/  UIADD3 UR10, UPT, UPT, UR8, 0x100, URZ ;  /* 0x00000100080a7890 */ /* 0x000fe2000fffe0ff */
[----:B------:R-:W-:Y:S01]  /*43b0*/  R2UR UR22, R52 ;  /* 0x00000000341672ca */ /* 0x000fe200000e0000 */
[----:B------:R-:W-:Y:S01]  /*43c0*/  IMAD.MOV.U32 R19, RZ, RZ, 0x110 ;  /* 0x00000110ff137424 */ /* 0x000fe200078e00ff */
[----:B------:R-:W-:Y:S02]  /*43d0*/  R2UR UR23, R53 ;  /* 0x00000000351772ca */ /* 0x000fe400000e0000 */
[----:B--2---:R-:W-:Y:S01]  /*43e0*/  R2UR UR14, R18 ;  /* 0x00000000120e72ca */ /* 0x004fe200000e0000 */
[----:B------:R-:W-:Y:S01]  /*43f0*/  UIADD3 UR12, UPT, UPT, UR8, 0x140, URZ ;  /* 0x00000140080c7890 */ /* 0x000fe2000fffe0ff */
[----:B------:R-:W-:Y:S01]  /*4400*/  R2UR UR15, R19 ;  /* 0x00000000130f72ca */ /* 0x000fe200000e0000 */
[----:B------:R-:W-:Y:S01]  /*4410*/  IMAD.MOV.U32 R19, RZ, RZ, 0x118 ;  /* 0x00000118ff137424 */ /* 0x000fe200078e00ff */
[----:B------:R-:W-:Y:S01]  /*4420*/  R2UR UR17, R55 ;  /* 0x00000000371172ca */ /* 0x000fe200000e0000 */
[----:B------:R1:W-:Y:S01]  /*4430*/  UTCHMMA tmem[UR9], gdesc[UR10], tmem[UR16], tmem[UR18], idesc[UR19], UPT ;  /* 0x00ff120a090079ea */ /* 0x0003e2000b800010 */
[----:B------:R-:W-:Y:S07]  /*4440*/  IMAD.MOV.U32 R18, RZ, RZ, 0xe0 ;  /* 0x000000e0ff127424 */ /* 0x000fee00078e00ff */
[----:B------:R2:W-:Y:S01]  /*4450*/  UTCHMMA tmem[UR5], gdesc[UR12], tmem[UR14], tmem[UR18], idesc[UR19], UPT ;  /* 0x00ff120c050079ea */ /* 0x0005e2000b80000e */
[----:B-1----:R-:W-:Y:S02]  /*4460*/  UIADD3 UR10, UPT, UPT, UR8, 0x180, URZ ;  /* 0x00000180080a7890 */ /* 0x002fe4000fffe0ff */
[----:B------:R-:W-:Y:S01]  /*4470*/  UIADD3 UR8, UPT, UPT, UR8, 0x1c0, URZ ;  /* 0x000001c008087890 */ /* 0x000fe2000fffe0ff */
[----:B------:R-:W-:Y:S01]  /*4480*/  UMOV UR9, 0x80004020 ;  /* 0x8000402000097882 */ /* 0x000fe20000000000 */
[----:B--2---:R-:W-:Y:S05]  /*4490*/  R2UR UR13, R19 ;  /* 0x00000000130d72ca */ /* 0x004fea00000e0000 */
[----:B------:R1:W-:Y:S01]  /*44a0*/  UTCHMMA tmem[UR15], gdesc[UR10], tmem[UR16], tmem[UR18], idesc[UR19], UPT ;  /* 0x00ff120a0f0079ea */ /* 0x0003e2000b800010 */
[C---:B------:R-:W-:Y:S01]  /*44b0*/  R2UR UR12, R18.reuse ;  /* 0x00000000120c72ca */ /* 0x040fe200000e0000 */
[----:B------:R-:W-:Y:S04]  /*44c0*/  ULEA UR5, UR7, UR4, 0x3 ;  /* 0x0000000407057291 */ /* 0x000fe8000f8e18ff */
[----:B------:R-:W-:Y:S03]  /*44d0*/  UIADD3 UR7, UPT, UPT, UR5, 0x10, URZ ;  /* 0x0000001005077890 */ /* 0x000fe6000fffe0ff */
[----:B------:R-:W-:Y:S01]  /*44e0*/  R2UR UR5, R18 ;  /* 0x00000000120572ca */ /* 0x000fe200000e0000 */
[----:B------:R2:W-:Y:S05]  /*44f0*/  UTCHMMA tmem[UR13], gdesc[UR8], tmem[UR14], tmem[UR18], idesc[UR19], UPT ;  /* 0x00ff12080d0079ea */ /* 0x0005ea000b80000e */
[----:B------:R3:W-:Y:S01]  /*4500*/  UTCBAR [UR7], URZ ;  /* 0x000000ff070073e9 */ /* 0x0007e200080000ff */
[----:B-1----:R-:W-:Y:S02]  /*4510*/  R2UR UR16, R54 ;  /* 0x00000000361072ca */ /* 0x002fe400000e0000 */
[----:B------:R-:W-:Y:S02]  /*4520*/  R2UR UR15, R41 ;  /* 0x00000000290f72ca */ /* 0x000fe400000e0000 */
[C---:B------:R-:W-:Y:S02]  /*4530*/  R2UR UR11, R18.reuse ;  /* 0x00000000120b72ca */ /* 0x040fe400000e0000 */
[----:B------:R-:W-:Y:S02]  /*4540*/  R2UR UR10, R18 ;  /* 0x00000000120a72ca */ /* 0x000fe400000e0000 */
[----:B--2---:R-:W-:Y:S01]  /*4550*/  R2UR UR14, R40 ;  /* 0x00000000280e72ca */ /* 0x004fe200000e0000 */
[----:B------:R-:W-:Y:S01]  /*4560*/  UMOV UR19, 0x8198010 ;  /* 0x0819801000137882 */ /* 0x000fe20000000000 */
[----:B------:R-:W-:Y:S01]  /*4570*/  R2UR UR8, R50 ;  /* 0x00000000320872ca */ /* 0x000fe200000e0000 */
[----:B------:R1:W-:Y:S01]  /*4580*/  UTCHMMA gdesc[UR30], gdesc[UR28], tmem[UR12], tmem[UR18], idesc[UR19], !UPT ;  /* 0x00ff121c1e0075ea */ /* 0x0003e2000f80000c */
[----:B------:R-:W-:Y:S01]  /*4590*/  R2UR UR9, R51 ;  /* 0x00000000330972ca */ /* 0x000fe200000e0000 */
[----:B------:R-:W-:Y:S01]  /*45a0*/  UMOV UR13, 0x8198010 ;  /* 0x08198010000d7882 */ /* 0x000fe20000000000 */
[----:B---3--:R-:W-:Y:S02]  /*45b0*/  R2UR UR7, R18 ;  /* 0x00000000120772ca */ /* 0x008fe400000e0000 */
[----:B-1----:R-:W-:Y:S01]  /*45c0*/  R2UR UR18, R46 ;  /* 0x000000002e1272ca */ /* 0x002fe200000e0000 */
[----:B------:R-:W-:Y:S01]  /*45d0*/  UMOV UR12, 0x0 ;  /* 0x00000000000c7882 */ /* 0x000fe20000000000 */
[----:B------:R-:W-:Y:S03]  /*45e0*/  R2UR UR19, R47 ;  /* 0x000000002f1372ca */ /* 0x000fe600000e0000 */
[----:B------:R1:W-:Y:S02]  /*45f0*/  UTCHMMA gdesc[UR16], gdesc[UR14], tmem[UR11], tmem[UR12], idesc[UR13], UPT ;  /* 0x00ff0c0e100075ea */ /* 0x0003e4000b80000b */
[----:B-1----:R-:W-:Y:S01]  /*4600*/  R2UR UR12, R44 ;  /* 0x000000002c0c72ca */ /* 0x002fe200000e0000 */
[----:B------:R-:W-:Y:S01]  /*4610*/  UMOV UR16, 0x0 ;  /* 0x0000000000107882 */ /* 0x000fe20000000000 */
[----:B------:R-:W-:Y:S01]  /*4620*/  R2UR UR13, R45 ;  /* 0x000000002d0d72ca */ /* 0x000fe200000e0000 */
[----:B------:R-:W-:Y:S01]  /*4630*/  UMOV UR17, 0x8198010 ;  /* 0x0819801000117882 */ /* 0x000fe20000000000 */
[----:B------:R-:W-:Y:S01]  /*4640*/  R2UR UR14, R42 ;  /* 0x000000002a0e72ca */ /* 0x000fe200000e0000 */
[----:B------:R1:W-:Y:S01]  /*4650*/  UTCHMMA gdesc[UR22], gdesc[UR76], tmem[UR10], tmem[UR16], idesc[UR17], UPT ;  /* 0x00ff104c160075ea */ /* 0x0003e2000b80000a */
[----:B------:R-:W-:Y:S01]  /*4660*/  R2UR UR15, R43 ;  /* 0x000000002b0f72ca */ /* 0x000fe200000e0000 */
[----:B------:R-:W-:Y:S01]  /*4670*/  UMOV UR11, 0x8198010 ;  /* 0x08198010000b7882 */ /* 0x000fe20000000000 */
[----:B-1----:R-:W-:Y:S01]  /*4680*/  R2UR UR16, R38 ;  /* 0x00000000261072ca */ /* 0x002fe200000e0000 */
[----:B------:R-:W-:Y:S01]  /*4690*/  UMOV UR22, 0x0 ;  /* 0x0000000000167882 */ /* 0x000fe20000000000 */
[----:B------:R-:W-:Y:S01]  /*46a0*/  UMOV UR23, 0x8198010 ;  /* 0x0819801000177882 */ /* 0x000fe20000000000 */
[----:B------:R-:W-:Y:S01]  /*46b0*/  UMOV UR10, 0x0 ;  /* 0x00000000000a7882 */ /* 0x000fe20000000000 */
[----:B------:R1:W-:Y:S01]  /*46c0*/  UTCHMMA gdesc[UR8], gdesc[UR74], tmem[UR5], tmem[UR22], idesc[UR23], UPT ;  /* 0x00ff164a080075ea */ /* 0x0003e2000b800005 */
[----:B------:R-:W-:Y:S02]  /*46d0*/  R2UR UR17, R39 ;  /* 0x00000000271172ca */ /* 0x000fe400000e0000 */
[C---:B-1----:R-:W-:Y:S02]  /*46e0*/  R2UR UR9, R18.reuse ;  /* 0x00000000120972ca */ /* 0x042fe400000e0000 */
[----:B------:R-:W-:Y:S02]  /*46f0*/  R2UR UR8, R18 ;  /* 0x00000000120872ca */ /* 0x000fe400000e0000 */
[----:B------:R-:W-:Y:S02]  /*4700*/  R2UR.FILL UR23, R29 ;  /* 0x000000001d1772ca */ /* 0x000fe400004e0000 */
[----:B------:R-:W-:Y:S07]  /*4710*/  R2UR.FILL UR22, R28 ;  /* 0x000000001c1672ca */ /* 0x000fee00004e0000 */
[----:B------:R1:W-:Y:S02]  /*4720*/  UTCHMMA gdesc[UR20], gdesc[UR72], tmem[UR9], tmem[UR10], idesc[UR11], UPT ;  /* 0x00ff0a48140075ea */ /* 0x0003e4000b800009 */
[----:B-1----:R-:W-:Y:S01]  /*4730*/  UMOV UR20, 0x0 ;  /* 0x0000000000147882 */ /* 0x002fe20000000000 */
[----:B------:R-:W-:Y:S01]  /*4740*/  UMOV UR21, 0x8198010 ;  /* 0x0819801000157882 */ /* 0x000fe20000000000 */
[----:B------:R-:W-:Y:S01]  /*4750*/  UMOV UR9, 0x8198010 ;  /* 0x0819801000097882 */ /* 0x000fe20000000000 */
[----:B------:R1:W-:Y:S01]  /*4760*/  UTCHMMA gdesc[UR18], gdesc[UR70], tmem[UR8], tmem[UR20], idesc[UR21], UPT ;  /* 0x00ff1446120075ea */ /* 0x0003e2000b800008 */
[----:B------:R2:W-:Y:S01]  /*4770*/  UTCHMMA gdesc[UR12], gdesc[UR68], tmem[UR7], tmem[UR10], idesc[UR11], UPT ;  /* 0x00ff0a440c0075ea */ /* 0x0005e2000b800007 */
[----:B-1----:R-:W-:Y:S01]  /*4780*/  R2UR.FILL UR20, R26 ;  /* 0x000000001a1472ca */ /* 0x002fe200004e0000 */
[----:B--2---:R-:W-:Y:S01]  /*4790*/  UIADD3 UR12, UPT, UPT, UR4, 0xb0, URZ ;  /* 0x000000b0040c7890 */ /* 0x004fe2000fffe0ff */
[----:B------:R-:W-:Y:S01]  /*47a0*/  IMAD.U32 R26, R22, -0x80000000, RZ ;  /* 0x80000000161a7824 */ /* 0x000fe200078e00ff */
[----:B------:R-:W-:Y:S01]  /*47b0*/  UIADD3 UR11, UPT, UPT, UR4, 0x88, URZ ;  /* 0x00000088040b7890 */ /* 0x000fe2000fffe0ff */
[----:B------:R-:W-:Y:S01]  /*47c0*/  R2UR.FILL UR21, R27 ;  /* 0x000000001b1572ca */ /* 0x000fe200004e0000 */
[----:B------:R-:W-:Y:S01]  /*47d0*/  UMOV UR8, 0x0 ;  /* 0x0000000000087882 */ /* 0x000fe20000000000 */
[----:B------:R-:W-:Y:S01]  /*47e0*/  R2UR.FILL UR19, R25 ;  /* 0x00000000191372ca */ /* 0x000fe200004e0000 */
[----:B------:R1:W-:Y:S01]  /*47f0*/  UTCHMMA gdesc[UR14], gdesc[UR16], tmem[UR5], tmem[UR8], idesc[UR9], UPT ;  /* 0x00ff08100e0075ea */ /* 0x0003e2000b800005 */
[----:B------:R-:W-:Y:S02]  /*4800*/  IMAD.U32 R25, R20, -0x80000000, RZ ;  /* 0x8000000014197824 */ /* 0x000fe400078e00ff */
[----:B------:R1:W-:Y:S02]  /*4810*/  UTCBAR [UR12], URZ ;  /* 0x000000ff0c0073e9 */ /* 0x0003e400080000ff */
[----:B------:R1:W-:Y:S01]  /*4820*/  UTCBAR [UR11], URZ ;  /* 0x000000ff0b0073e9 */ /* 0x0003e200080000ff */
[----:B------:R-:W2:Y:S02]  /*4830*/  SYNCS.PHASECHK.TRANS64.TRYWAIT P0, [UR4+0x20], R26 ;  /* 0x0000201aff0075a7 */ /* 0x000ea40008001104 */
[----:B-12---:R-:W-:Y:S06]  /*4840*/  @!P0 BRA `(.L_x_41) ;  /* 0x0000005400588947 */ /* 0x006fec0003800000 */
.L_x_122:
[----:B------:R-:W2:Y:S01]  /*4850*/  SYNCS.PHASECHK.TRANS64.TRYWAIT P0, [UR4+0xb8], R25 ;  /* 0x0000b819ff0075a7 */ /* 0x000ea20008001104 */
[----:B-1----:R-:W-:Y:S01]  /*4860*/  HFMA2 R18, -RZ, RZ, 0, 1.33514404296875e-05 ;  /* 0x000000e0ff127431 */ /* 0x002fe200000001ff */
[----:B--2---:R-:W-:Y:S06]  /*4870*/  @!P0 BRA `(.L_x_42) ;  /* 0x0000005400688947 */ /* 0x004fec0003800000 */
.L_x_124:
[----:B------:R-:W-:Y:S01]  /*4880*/  LOP3.LUT R20, R20, 0x1, RZ, 0x3c, !PT ;  /* 0x0000000114147812 */ /* 0x000fe200078e3cff */
[----:B------:R-:W-:Y:S01]  /*4890*/  UMOV UR12, 0x0 ;  /* 0x00000000000c7882 */ /* 0x000fe20000000000 */
[----:B------:R-:W-:Y:S01]  /*48a0*/  R2UR UR10, R32 ;  /* 0x00000000200a72ca */ /* 0x000fe200000e0000 */
[----:B------:R-:W-:Y:S01]  /*48b0*/  UMOV UR13, 0x8200010 ;  /* 0x08200010000d7882 */ /* 0x000fe20000000000 */
[----:B------:R-:W-:Y:S01]  /*48c0*/  R2UR UR11, R33 ;  /* 0x00000000210b72ca */ /* 0x000fe200000e0000 */
[----:B-1----:R-:W-:Y:S01]  /*48d0*/  IMAD.U32 R19, R20, -0x80000000, RZ ;  /* 0x8000000014137824 */ /* 0x002fe200078e00ff */
[----:B------:R-:W-:Y:S02]  /*48e0*/  R2UR UR8, R34 ;  /* 0x00000000220872ca */ /* 0x000fe400000e0000 */
[----:B------:R-:W-:Y:S02]  /*48f0*/  R2UR UR9, R35 ;  /* 0x00000000230972ca */ /* 0x000fe400000e0000 */
[----:B------:R-:W-:Y:S01]  /*4900*/  R2UR UR7, R18 ;  /* 0x00000000120772ca */ /* 0x000fe200000e0000 */
[----:B------:R-:W-:Y:S01]  /*4910*/  IMAD.MOV.U32 R18, RZ, RZ, 0xe0 ;  /* 0x000000e0ff127424 */ /* 0x000fe200078e00ff */
[----:B------:R-:W-:Y:S04]  /*4920*/  LOP3.LUT R23, R23, 0x1, RZ, 0x3c, !PT ;  /* 0x0000000117177812 */ /* 0x000fe800078e3cff */
[C---:B------:R-:W-:Y:S07]  /*4930*/  R2UR UR5, R18.reuse ;  /* 0x00000000120572ca */ /* 0x040fee00000e0000 */
[----:B------:R1:W-:Y:S02]  /*4940*/  UTCHMMA gdesc[UR8], gdesc[UR10], tmem[UR7], tmem[UR12], idesc[UR13], !UPT ;  /* 0x00ff0c0a080075ea */ /* 0x0003e4000f800007 */
[----:B-1----:R-:W-:Y:S01]  /*4950*/  UMOV UR8, 0x0 ;  /* 0x0000000000087882 */ /* 0x002fe20000000000 */
[----:B------:R-:W-:Y:S01]  /*4960*/  UMOV UR9, 0x8200010 ;  /* 0x0820001000097882 */ /* 0x000fe20000000000 */
[C---:B------:R-:W-:Y:S02]  /*4970*/  R2UR UR7, R18.reuse ;  /* 0x00000000120772ca */ /* 0x040fe400000e0000 */
[----:B------:R1:W-:Y:S01]  /*4980*/  UTCHMMA gdesc[UR56], gdesc[UR54], tmem[UR5], tmem[UR8], idesc[UR9], UPT ;  /* 0x00ff0836380075ea */ /* 0x0003e2000b800005 */
[----:B------:R-:W-:Y:S01]  /*4990*/  UMOV UR10, 0x0 ;  /* 0x00000000000a7882 */ /* 0x000fe20000000000 */
[----:B------:R-:W-:Y:S01]  /*49a0*/  UMOV UR11, 0x8200010 ;  /* 0x08200010000b7882 */ /* 0x000fe20000000000 */
[C---:B-1----:R-:W-:Y:S02]  /*49b0*/  R2UR UR9, R18.reuse ;  /* 0x00000000120972ca */ /* 0x042fe400000e0000 */
[----:B------:R-:W-:Y:S11]  /*49c0*/  R2UR UR8, R18 ;  /* 0x00000000120872ca */ /* 0x000ff600000e0000 */
[----:B------:R-:W-:Y:S02]  /*49d0*/  UTCHMMA gdesc[UR52], gdesc[UR50], tmem[UR9], tmem[UR10], idesc[UR11], UPT ;  /* 0x00ff0a32340075ea */ /* 0x000fe4000b800009 */
[----:B------:R-:W-:Y:S01]  /*49e0*/  UTCHMMA gdesc[UR48], gdesc[UR46], tmem[UR8], tmem[UR12], idesc[UR13], UPT ;  /* 0x00ff0c2e300075ea */ /* 0x000fe2000b800008 */
[----:B------:R1:W-:Y:S01]  /*49f0*/  UTCHMMA gdesc[UR44], gdesc[UR42], tmem[UR7], tmem[UR10], idesc[UR11], UPT ;  /* 0x00ff0a2a2c0075ea */ /* 0x0003e2000b800007 */
[----:B------:R2:W-:Y:S01]  /*4a00*/  UTCHMMA gdesc[UR40], gdesc[UR38], tmem[UR5], tmem[UR12], idesc[UR13], UPT ;  /* 0x00ff0c26280075ea */ /* 0x0005e2000b800005 */
[----:B-1----:R-:W-:Y:S09]  /*4a10*/  UIADD3 UR10, UPT, UPT, UR4, 0x70, URZ ;  /* 0x00000070040a7890 */ /* 0x002ff2000fffe0ff */
[----:B------:R2:W-:Y:S01]  /*4a20*/  UTCBAR [UR10], URZ ;  /* 0x000000ff0a0073e9 */ /* 0x0005e200080000ff */
[----:B------:R-:W1:Y:S02]  /*4a30*/  SYNCS.PHASECHK.TRANS64.TRYWAIT P0, [UR4+0x68], R19 ;  /* 0x00006813ff0075a7 */ /* 0x000e640008001104 */
[----:B-12---:R-:W-:Y:S05]  /*4a40*/  @!P0 BRA `(.L_x_43) ;  /* 0x0000005400148947 */ /* 0x006fea0003800000 */
.L_x_126:
[----:B------:R-:W-:Y:S01]  /*4a50*/  R2UR UR8, R30 ;  /* 0x000000001e0872ca */ /* 0x000fe200000e0000 */
[----:B------:R-:W-:Y:S01]  /*4a60*/  UMOV UR10, 0x0 ;  /* 0x00000000000a7882 */ /* 0x000fe20000000000 */
        /* <DEDUP_REMOVED lines=8> */
[----:B------:R-:W-:Y:S01]  /*4af0*/  LOP3.LUT R22, R22, 0x1, RZ, 0x3c, !PT ;  /* 0x0000000116167812 */ /* 0x000fe200078e3cff */
[----:B------:R-:W-:Y:S01]  /*4b00*/  UMOV UR17, 0x8190010 ;  /* 0x0819001000117882 */ /* 0x000fe20000000000 */
[----:B------:R-:W-:Y:S01]  /*4b10*/  UMOV UR13, 0x8190010 ;  /* 0x08190010000d7882 */ /* 0x000fe20000000000 */
[----:B------:R-:W-:Y:S01]  /*4b20*/  UIADD3 UR19, UPT, UPT, UR19, 0x1, URZ ;  /* 0x0000000113137890 */ /* 0x000fe2000fffe0ff */
[----:B------:R-:W-:Y:S05]  /*4b30*/  UMOV UR18, 0x1 ;  /* 0x0000000100127882 */ /* 0x000fea0000000000 */
[----:B------:R2:W-:Y:S02]  /*4b40*/  UTCHMMA tmem[UR7], gdesc[UR8], tmem[UR12], tmem[UR10], idesc[UR11], UPT ;  /* 0x00ff0a08070079ea */ /* 0x0005e4000b80000c */
[----:B--2---:R-:W-:Y:S01]  /*4b50*/  R2UR UR11, R14 ;  /* 0x000000000e0b72ca */ /* 0x004fe200000e0000 */
[----:B------:R-:W-:Y:S01]  /*4b60*/  UMOV UR12, 0x0 ;  /* 0x00000000000c7882 */ /* 0x000fe20000000000 */
[----:B------:R-:W-:Y:S02]  /*4b70*/  R2UR UR8, R15 ;  /* 0x000000000f0872ca */ /* 0x000fe400000e0000 */
[----:B------:R-:W-:Y:S02]  /*4b80*/  R2UR UR10, R12 ;  /* 0x000000000c0a72ca */ /* 0x000fe400000e0000 */
[----:B------:R-:W-:Y:S02]  /*4b90*/  R2UR UR9, R13 ;  /* 0x000000000d0972ca */ /* 0x000fe400000e0000 */
[----:B------:R-:W-:Y:S07]  /*4ba0*/  R2UR UR7, R9 ;  /* 0x00000000090772ca */ /* 0x000fee00000e0000 */
[----:B------:R2:W-:Y:S04]  /*4bb0*/  UTCHMMA tmem[UR8], gdesc[UR36], tmem[UR11], tmem[UR14], idesc[UR15], UPT ;  /* 0x00ff0e24080079ea */ /* 0x0005e8000b80000b */
[----:B------:R3:W-:Y:S01]  /*4bc0*/  UTCHMMA tmem[UR9], gdesc[UR34], tmem[UR10], tmem[UR14], idesc[UR15], UPT ;  /* 0x00ff0e22090079ea */ /* 0x0007e2000b80000a */
[----:B--2---:R-:W-:Y:S02]  /*4bd0*/  R2UR UR8, R7 ;  /* 0x00000000070872ca */ /* 0x004fe400000e0000 */
[----:B------:R-:W-:Y:S02]  /*4be0*/  R2UR UR11, R2 ;  /* 0x00000000020b72ca */ /* 0x000fe400000e0000 */
[----:B---3--:R-:W-:Y:S02]  /*4bf0*/  R2UR UR15, R10 ;  /* 0x000000000a0f72ca */ /* 0x008fe400000e0000 */
[----:B------:R-:W-:Y:S02]  /*4c00*/  R2UR UR14, R8 ;  /* 0x00000000080e72ca */ /* 0x000fe400000e0000 */
[----:B------:R-:W-:Y:S02]  /*4c10*/  R2UR UR10, R5 ;  /* 0x00000000050a72ca */ /* 0x000fe400000e0000 */
[----:B------:R-:W-:Y:S07]  /*4c20*/  R2UR UR9, R3 ;  /* 0x00000000030972ca */ /* 0x000fee00000e0000 */
[----:B------:R2:W-:Y:S02]  /*4c30*/  UTCHMMA tmem[UR5], gdesc[UR32], tmem[UR15], tmem[UR16], idesc[UR17], UPT ;  /* 0x00ff1020050079ea */ /* 0x0005e4000b80000f */
[----:B------:R3:W-:Y:S01]  /*4c40*/  UTCHMMA tmem[UR7], gdesc[UR26], tmem[UR14], tmem[UR12], idesc[UR13], UPT ;  /* 0x00ff0c1a070079ea */ /* 0x0007e2000b80000e */
[----:B--2---:R-:W-:Y:S01]  /*4c50*/  UIADD3 UR5, UPT, UPT, UR6, 0x1, URZ ;  /* 0x0000000106057890 */ /* 0x004fe2000fffe0ff */
[----:B---3--:R-:W-:Y:S01]  /*4c60*/  R2UR UR13, R6 ;  /* 0x00000000060d72ca */ /* 0x008fe200000e0000 */
[----:B------:R-:W-:Y:S02]  /*4c70*/  UMOV UR14, 0x0 ;  /* 0x00000000000e7882 */ /* 0x000fe40000000000 */
[----:B------:R-:W-:Y:S01]  /*4c80*/  UISETP.NE.AND UP0, UPT, UR5, 0x2, UPT ;  /* 0x000000020500788c */ /* 0x000fe2000bf05270 */
[----:B------:R-:W-:Y:S01]  /*4c90*/  R2UR UR12, R4 ;  /* 0x00000000040c72ca */ /* 0x000fe200000e0000 */
[----:B------:R-:W-:Y:S02]  /*4ca0*/  UMOV UR15, 0x8190010 ;  /* 0x08190010000f7882 */ /* 0x000fe40000000000 */
[----:B------:R-:W-:Y:S06]  /*4cb0*/  USEL UR7, URZ, 0x1, UP0 ;  /* 0x00000001ff077887 */ /* 0x000fec0008000000 */
[----:B------:R-:W-:Y:S01]  /*4cc0*/  LOP3.LUT R21, R21, UR7, RZ, 0x3c, !PT ;  /* 0x0000000715157c12 */ /* 0x000fe2000f8e3cff */
[----:B------:R2:W-:Y:S01]  /*4cd0*/  UTCHMMA tmem[UR8], gdesc[UR24], tmem[UR13], tmem[UR16], idesc[UR17], UPT ;  /* 0x00ff1018080079ea */ /* 0x0005e2000b80000d */
[----:B------:R-:W-:Y:S02]  /*4ce0*/  UMOV UR7, UR6 ;  /* 0x0000000600077c82 */ /* 0x000fe40008000000 */
[----:B------:R-:W-:Y:S01]  /*4cf0*/  UTCHMMA tmem[UR10], gdesc[UR22], tmem[UR12], tmem[UR14], idesc[UR15], UPT ;  /* 0x00ff0e160a0079ea */ /* 0x000fe2000b80000c */
[----:B------:R3:W-:Y:S01]  /*4d00*/  UTCHMMA tmem[UR9], gdesc[UR20], tmem[UR11], tmem[UR16], idesc[UR17], UPT ;  /* 0x00ff1014090079ea */ /* 0x0007e2000b80000b */
[----:B--2---:R-:W-:Y:S02]  /*4d10*/  USEL UR8, UR5, URZ, UP0 ;  /* 0x000000ff05087287 */ /* 0x004fe40008000000 */
[----:B------:R-:W-:Y:S02]  /*4d20*/  UISETP.NE.AND UP0, UPT, UR19, URZ, UPT ;  /* 0x000000ff1300728c */ /* 0x000fe4000bf05270 */
[----:B---3--:R-:W-:Y:S09]  /*4d30*/  UIADD3 UR16, UPT, UPT, UR4, 0x28, URZ ;  /* 0x0000002804107890 */ /* 0x008ff2000fffe0ff */
[----:B------:R2:W-:Y:S01]  /*4d40*/  UTCBAR [UR16], URZ ;  /* 0x000000ff100073e9 */ /* 0x0005e200080000ff */
[----:B------:R-:W-:Y:S05]  /*4d50*/  BRA.U UP0, `(.L_x_44) ;  /* 0xfffffff100047547 */ /* 0x000fea000b83ffff */
.L_x_38:
[----:B----4-:R-:W-:Y:S01]  /*4d60*/  UIADD3 UR5, UPT, UPT, UR4, 0x60, URZ ;  /* 0x0000006004057890 */ /* 0x010fe2000fffe0ff */
[----:B------:R-:W-:Y:S01]  /*4d70*/  HFMA2 R3, -RZ, RZ, -0.0 , 0 ;  /* 0x80000000ff037431 */ /* 0x000fe200000001ff */
[----:B------:R-:W-:-:S07]  /*4d80*/  UIADD3 UR7, UPT, UPT, UR4, 0x90, URZ ;  /* 0x0000009004077890 */ /* 0x000fce000fffe0ff */
[----:B------:R3:W-:Y:S01]  /*4d90*/  UTCBAR [UR5], URZ ;  /* 0x000000ff050073e9 */ /* 0x0007e200080000ff */
[----:B------:R-:W4:Y:S02]  /*4da0*/  SYNCS.PHASECHK.TRANS64.TRYWAIT P0, [UR4+0xa0], R3 ;  /* 0x0000a003ff0075a7 */ /* 0x000f240008001104 */
[----:B---34-:R-:W-:Y:S05]  /*4db0*/  @!P0 BRA `(.L_x_45) ;  /* 0x0000005000588947 */ /* 0x018fea0003800000 */
.L_x_128:
[----:B------:R4:W-:Y:S01]  /*4dc0*/  UTCBAR [UR7], URZ ;  /* 0x000000ff070073e9 */ /* 0x0009e200080000ff */
[----:B------:R-:W5:Y:S01]  /*4dd0*/  SYNCS.PHASECHK.TRANS64.TRYWAIT P0, [UR4+0xa8], R3 ;  /* 0x0000a803ff0075a7 */ /* 0x000f620008001104 */
[----:B-1----:R-:W-:Y:S01]  /*4de0*/  SHF.L.U32 R6, R23, 0x1f, RZ ;  /* 0x0000001f17067819 */ /* 0x002fe200000006ff */
[----:B----45:R-:W-:Y:S06]  /*4df0*/  @!P0 BRA `(.L_x_46) ;  /* 0x0000005000688947 */ /* 0x030fec0003800000 */
.L_x_130:
[----:B------:R-:W4:Y:S01]  /*4e00*/  SYNCS.PHASECHK.TRANS64.TRYWAIT P0, [UR4+0x80], R6 ;  /* 0x00008006ff0075a7 */ /* 0x000f220008001104 */
[----:B------:R-:W-:Y:S01]  /*4e10*/  IMAD.MOV.U32 R3, RZ, RZ, 0x160 ;  /* 0x00000160ff037424 */ /* 0x000fe200078e00ff */
[----:B------:R-:W-:Y:S01]  /*4e20*/  UIMAD UR5, UR6, 0x6000, UR4 ;  /* 0x00006000060578a4 */ /* 0x000fe2000f8e0204 */
[----:B-1-3--:R-:W-:Y:S01]  /*4e30*/  IMAD.MOV.U32 R2, RZ, RZ, 0x160 ;  /* 0x00000160ff027424 */ /* 0x00afe200078e00ff */
[----:B------:R-:W-:Y:S01]  /*4e40*/  UISETP.NE.U32.AND UP0, UPT, UR18, URZ, UPT ;  /* 0x000000ff1200728c */ /* 0x000fe2000bf05070 */
[----:B------:R-:W-:Y:S01]  /*4e50*/  IMAD.MOV.U32 R4, RZ, RZ, 0xe0 ;  /* 0x000000e0ff047424 */ /* 0x000fe200078e00ff */
[----:B------:R-:W-:Y:S01]  /*4e60*/  R2UR UR17, R3 ;  /* 0x00000000031172ca */ /* 0x000fe200000e0000 */
[----:B------:R-:W-:Y:S01]  /*4e70*/  IMAD.MOV.U32 R3, RZ, RZ, 0xe8 ;  /* 0x000000e8ff037424 */ /* 0x000fe200078e00ff */
[C---:B------:R-:W-:Y:S01]  /*4e80*/  R2UR UR19, R2.reuse ;  /* 0x00000000021372ca */ /* 0x040fe200000e0000 */
[----:B------:R-:W-:Y:S01]  /*4e90*/  UIADD3 UR5, UPT, UPT, UR5, 0x400, URZ ;  /* 0x0000040005057890 */ /* 0x000fe2000fffe0ff */
        /* <DEDUP_REMOVED lines=8> */
[C---:B------:R-:W-:Y:S01]  /*4f20*/  R2UR UR50, R3.reuse ;  /* 0x00000000033272ca */ /* 0x040fe200000e0000 */
[----:B------:R-:W-:Y:S01]  /*4f30*/  USHF.R.U32.HI UR5, URZ, 0x4, UR5 ;  /* 0x00000004ff057899 */ /* 0x000fe20008011605 */
[----:B------:R-:W-:Y:S01]  /*4f40*/  R2UR UR53, R3 ;  /* 0x00000000033572ca */ /* 0x000fe200000e0000 */
[----:B------:R-:W-:Y:S01]  /*4f50*/  IMAD.MOV.U32 R3, RZ, RZ, 0x108 ;  /* 0x00000108ff037424 */ /* 0x000fe200078e00ff */
[----:B------:R-:W-:Y:S01]  /*4f60*/  R2UR UR20, R4 ;  /* 0x00000000041472ca */ /* 0x000fe200000e0000 */
[----:B------:R-:W-:Y:S01]  /*4f70*/  IMAD.MOV.U32 R4, RZ, RZ, 0x100 ;  /* 0x00000100ff047424 */ /* 0x000fe200078e00ff */
[C---:B------:R-:W-:Y:S01]  /*4f80*/  R2UR UR59, R2.reuse ;  /* 0x00000000023b72ca */ /* 0x040fe200000e0000 */
[----:B------:R-:W-:Y:S01]  /*4f90*/  ULOP3.LUT UR5, UR5, 0x3fc0, URZ, 0xc0, !UPT ;  /* 0x00003fc005057892 */ /* 0x000fe2000f8ec0ff */
[----:B------:R-:W-:Y:S01]  /*4fa0*/  R2UR UR58, R3 ;  /* 0x00000000033a72ca */ /* 0x000fe200000e0000 */
[----:B------:R-:W-:Y:S01]  /*4fb0*/  IMAD.MOV.U32 R3, RZ, RZ, 0x110 ;  /* 0x00000110ff037424 */ /* 0x000fe200078e00ff */
[C---:B------:R-:W-:Y:S01]  /*4fc0*/  R2UR UR66, R2.reuse ;  /* 0x00000000024272ca */ /* 0x040fe200000e0000 */
[----:B------:R-:W-:Y:S01]  /*4fd0*/  UMOV UR44, 0x0 ;  /* 0x00000000002c7882 */ /* 0x000fe20000000000 */
[----:B------:R-:W-:Y:S01]  /*4fe0*/  R2UR UR64, R2 ;  /* 0x00000000024072ca */ /* 0x000fe200000e0000 */
[----:B------:R-:W-:Y:S01]  /*4ff0*/  IMAD.MOV.U32 R2, RZ, RZ, 0xe0 ;  /* 0x000000e0ff027424 */ /* 0x000fe200078e00ff */
[----:B------:R-:W-:Y:S01]  /*5000*/  R2UR UR65, R3 ;  /* 0x00000000034172ca */ /* 0x000fe200000e0000 */
[----:B------:R-:W-:Y:S01]  /*5010*/  IMAD.MOV.U32 R3, RZ, RZ, 0x118 ;  /* 0x00000118ff037424 */ /* 0x000fe200078e00ff */
[----:B------:R-:W-:Y:S01]  /*5020*/  R2UR UR52, R4 ;  /* 0x00000000043472ca */ /* 0x000fe200000e0000 */
[----:B------:R-:W-:Y:S01]  /*5030*/  UMOV UR45, 0x8190010 ;  /* 0x08190010002d7882 */ /* 0x000fe20000000000 */
[----:B------:R-:W-:Y:S01]  /*5040*/  UMOV UR68, 0x0 ;  /* 0x0000000000447882 */ /* 0x000fe20000000000 */
[----:B------:R-:W-:Y:S01]  /*5050*/  UMOV UR69, 0x8190010 ;  /* 0x0819001000457882 */ /* 0x000fe20000000000 */
[----:B------:R-:W-:Y:S01]  /*5060*/  R2UR UR63, R3 ;  /* 0x00000000033f72ca */ /* 0x000fe200000e0000 */
[----:B------:R-:W-:Y:S01]  /*5070*/  IMAD.MOV.U32 R3, RZ, RZ, 0xe0 ;  /* 0x000000e0ff037424 */ /* 0x000fe200078e00ff */
[----:B------:R-:W-:Y:S01]  /*5080*/  UMOV UR70, 0x0 ;  /* 0x0000000000467882 */ /* 0x000fe20000000000 */
[----:B------:R-:W-:Y:S01]  /*5090*/  UMOV UR71, 0x8190010 ;  /* 0x0819001000477882 */ /* 0x000fe20000000000 */
[----:B------:R-:W-:Y:S01]  /*50a0*/  UMOV UR72, 0x0 ;  /* 0x0000000000487882 */ /* 0x000fe20000000000 */
[----:B------:R-:W-:Y:S01]  /*50b0*/  UMOV UR73, 0x8190010 ;  /* 0x0819001000497882 */ /* 0x000fe20000000000 */
[----:B------:R-:W-:Y:S01]  /*50c0*/  UMOV UR74, 0x0 ;  /* 0x00000000004a7882 */ /* 0x000fe20000000000 */
[----:B------:R-:W-:Y:S01]  /*50d0*/  UMOV UR75, 0x8190010 ;  /* 0x08190010004b7882 */ /* 0x000fe20000000000 */
[----:B------:R-:W-:Y:S01]  /*50e0*/  UIADD3 UR49, UPT, UPT, UR4, 0x98, URZ ;  /* 0x0000009804317890 */ /* 0x000fe2000fffe0ff */
        /* <DEDUP_REMOVED lines=15> */
[----:B------:R-:W-:Y:S01]  /*51e0*/  ULOP3.LUT UR5, UR5, 0x2000000, URZ, 0xfc, !UPT ;  /* 0x0200000005057892 */ /* 0x000fe2000f8efcff */
[----:B----4-:R-:W-:Y:S11]  /*51f0*/  @!P0 BRA `(.L_x_47) ;  /* 0x0000004c00888947 */ /* 0x010ff60003800000 */
.L_x_132:
[----:B------:R-:W-:Y:S01]  /*5200*/  UMOV UR8, UR5 ;  /* 0x0000000500087c82 */ /* 0x000fe20008000000 */
[----:B------:R-:W-:Y:S01]  /*5210*/  UMOV UR9, 0x80004020 ;  /* 0x8000402000097882 */ /* 0x000fe20000000000 */
[----:B------:R-:W-:Y:S01]  /*5220*/  UIADD3 UR10, UPT, UPT, UR5, 0x40, URZ ;  /* 0x00000040050a7890 */ /* 0x000fe2000fffe0ff */
[----:B------:R3:W-:Y:S01]  /*5230*/  UTCHMMA tmem[UR7], gdesc[UR8], tmem[UR17], tmem[UR44], idesc[UR45], UP0 ;  /* 0x00ff2c08070079ea */ /* 0x0007e20008000011 */
[----:B------:R-:W-:Y:S01]  /*5240*/  UIADD3 UR12, UPT, UPT, UR5, 0x80, URZ ;  /* 0x00000080050c7890 */ /* 0x000fe2000fffe0ff */
[----:B-1----:R-:W-:Y:S01]  /*5250*/  IMAD.MOV.U32 R3, RZ, RZ, 0xe0 ;  /* 0x000000e0ff037424 */ /* 0x002fe200078e00ff */
[----:B------:R-:W-:Y:S01]  /*5260*/  UMOV UR11, 0x80004020 ;  /* 0x80004020000b7882 */ /* 0x000fe20000000000 */
[----:B------:R-:W-:Y:S01]  /*5270*/  UMOV UR13, 0x80004020 ;  /* 0x80004020000d7882 */ /* 0x000fe20000000000 */
[----:B------:R-:W-:Y:S01]  /*5280*/  IMAD.MOV.U32 R2, RZ, RZ, 0xe0 ;  /* 0x000000e0ff027424 */ /* 0x000fe200078e00ff */
[----:B------:R-:W-:Y:S01]  /*5290*/  UIADD3 UR46, UPT, UPT, UR4, 0xb0, URZ ;  /* 0x000000b0042e7890 */ /* 0x000fe2000fffe0ff */
[----:B------:R-:W1:Y:S01]  /*52a0*/  S2UR UR67, SR_CgaCtaId ;  /* 0x00000000004379c3 */ /* 0x000e620000008800 */
[----:B------:R4:W-:Y:S01]  /*52b0*/  UTCHMMA tmem[UR15], gdesc[UR10], tmem[UR19], tmem[UR68], idesc[UR69], UPT ;  /* 0x00ff440a0f0079ea */ /* 0x0009e2000b800013 */
[C---:B------:R-:W-:Y:S01]  /*52c0*/  R2UR UR57, R3.reuse ;  /* 0x00000000033972ca */ /* 0x040fe200000e0000 */
[----:B------:R5:W-:Y:S01]  /*52d0*/  UTCHMMA tmem[UR20], gdesc[UR12], tmem[UR23], tmem[UR70], idesc[UR71], UPT ;  /* 0x00ff460c140079ea */ /* 0x000be2000b800017 */
[C---:B------:R-:W-:Y:S01]  /*52e0*/  R2UR UR56, R2.reuse ;  /* 0x00000000023872ca */ /* 0x040fe200000e0000 */
[----:B--2---:R-:W-:Y:S01]  /*52f0*/  UIADD3 UR16, UPT, UPT, UR30, 0x380, URZ ;  /* 0x000003801e107890 */ /* 0x004fe2000fffe0ff */
[----:B------:R-:W-:Y:S01]  /*5300*/  R2UR UR55, R3 ;  /* 0x00000000033772ca */ /* 0x000fe200000e0000 */
[----:B------:R-:W-:Y:S01]  /*5310*/  UIADD3 UR14, UPT, UPT, UR28, 0x1c0, URZ ;  /* 0x000001c01c0e7890 */ /* 0x000fe2000fffe0ff */
[C---:B------:R-:W-:Y:S01]  /*5320*/  R2UR UR54, R2.reuse ;  /* 0x00000000023672ca */ /* 0x040fe200000e0000 */
[----:B------:R-:W-:Y:S01]  /*5330*/  UMOV UR43, 0x80004020 ;  /* 0x80004020002b7882 */ /* 0x000fe20000000000 */
[----:B------:R-:W-:Y:S01]  /*5340*/  R2UR UR51, R2 ;  /* 0x00000000023372ca */ /* 0x000fe200000e0000 */
[----:B------:R-:W-:Y:S01]  /*5350*/  UMOV UR41, 0x40004040 ;  /* 0x4000404000297882 */ /* 0x000fe20000000000 */
[----:B------:R-:W-:Y:S01]  /*5360*/  UMOV UR39, 0x80004020 ;  /* 0x8000402000277882 */ /* 0x000fe20000000000 */
[----:B------:R-:W-:Y:S01]  /*5370*/  UMOV UR37, 0x40004040 ;  /* 0x4000404000257882 */ /* 0x000fe20000000000 */
[----:B------:R-:W-:Y:S01]  /*5380*/  UMOV UR35, 0x80004020 ;  /* 0x8000402000237882 */ /* 0x000fe20000000000 */
[----:B------:R-:W-:Y:S01]  /*5390*/  UMOV UR33, 0x40004040 ;  /* 0x4000404000217882 */ /* 0x000fe20000000000 */
[----:B------:R-:W-:Y:S01]  /*53a0*/  UMOV UR27, 0x80004020 ;  /* 0x80004020001b7882 */ /* 0x000fe20000000000 */
[----:B------:R-:W-:Y:S01]  /*53b0*/  UMOV UR25, 0x40004040 ;  /* 0x4000404000197882 */ /* 0x000fe20000000000 */
[----:B---3--:R-:W-:Y:S01]  /*53c0*/  UIADD3 UR8, UPT, UPT, UR5, 0xc0, URZ ;  /* 0x000000c005087890 */ /* 0x008fe2000fffe0ff */
[----:B------:R-:W-:Y:S01]  /*53d0*/  IMAD.MOV.U32 R2, RZ, RZ, 0x1 ;  /* 0x00000001ff027424 */ /* 0x000fe200078e00ff */
[----:B------:R-:W-:Y:S01]  /*53e0*/  ULEA UR45, UR6, UR4, 0x3 ;  /* 0x00000004062d7291 */ /* 0x000fe2000f8e18ff */
[----:B------:R-:W-:Y:S01]  /*53f0*/  LOP3.LUT R5, R24, 0xffff, RZ, 0xc0, !PT ;  /* 0x0000ffff18057812 */ /* 0x000fe200078ec0ff */
[----:B------:R-:W-:Y:S01]  /*5400*/  UIADD3 UR6, UPT, UPT, UR5, 0x100, URZ ;  /* 0x0000010005067890 */ /* 0x000fe2000fffe0ff */
[----:B------:R-:W-:Y:S01]  /*5410*/  IMAD.MOV.U32 R4, RZ, RZ, 0xffff ;  /* 0x0000ffffff047424 */ /* 0x000fe200078e00ff */
[----:B------:R-:W-:Y:S01]  /*5420*/  UIADD3 UR44, UPT, UPT, UR4, 0x88, URZ ;  /* 0x00000088042c7890 */ /* 0x000fe2000fffe0ff */
[----:B------:R-:W-:Y:S01]  /*5430*/  SHF.R.U32.HI R5, RZ, 0x5, R5 ;  /* 0x00000005ff057819 */ /* 0x000fe20000011605 */
[----:B----4-:R-:W-:Y:S01]  /*5440*/  UIADD3 UR10, UPT, UPT, UR5, 0x140, URZ ;  /* 0x00000140050a7890 */ /* 0x010fe2000fffe0ff */
[----:B------:R2:W-:Y:S01]  /*5450*/  UTCHMMA tmem[UR48], gdesc[UR8], tmem[UR50], tmem[UR72], idesc[UR73], UPT ;  /* 0x00ff4808300079ea */ /* 0x0005e2000b800032 */
[----:B------:R-:W-:Y:S01]  /*5460*/  UIADD3 UR4, UPT, UPT, UR5, 0x1c0, URZ ;  /* 0x000001c005047890 */ /* 0x000fe2000fffe0ff */
[----:B------:R-:W-:Y:S01]  /*5470*/  IMAD.MOV.U32 R3, RZ, RZ, 0x1 ;  /* 0x00000001ff037424 */ /* 0x000fe200078e00ff */
[----:B------:R-:W-:Y:S01]  /*5480*/  UMOV UR7, 0x80004020 ;  /* 0x8000402000077882 */ /* 0x000fe20000000000 */
[----:B------:R-:W-:Y:S01]  /*5490*/  UMOV UR68, 0x0 ;  /* 0x0000000000447882 */ /* 0x000fe20000000000 */
[----:B------:R-:W-:Y:S01]  /*54a0*/  UMOV UR69, 0x8190010 ;  /* 0x0819001000457882 */ /* 0x000fe20000000000 */
[----:B------:R3:W-:Y:S01]  /*54b0*/  UTCHMMA tmem[UR52], gdesc[UR6], tmem[UR53], tmem[UR74], idesc[UR75], UPT ;  /* 0x00ff4a06340079ea */ /* 0x0007e2000b800035 */
[----:B-----5:R-:W-:Y:S01]  /*54c0*/  UMOV UR70, 0x0 ;  /* 0x0000000000467882 */ /* 0x020fe20000000000 */
[----:B------:R-:W-:Y:S01]  /*54d0*/  UMOV UR71, 0x8190010 ;  /* 0x0819001000477882 */ /* 0x000fe20000000000 */
[----:B------:R-:W-:Y:S01]  /*54e0*/  UTCHMMA tmem[UR58], gdesc[UR10], tmem[UR59], tmem[UR68], idesc[UR69], UPT ;  /* 0x00ff440a3a0079ea */ /* 0x000fe2000b80003b */
[----:B------:R-:W-:Y:S01]  /*54f0*/  UMOV UR20, UR21 ;  /* 0x0000001500147c82 */ /* 0x000fe20008000000 */
[----:B------:R-:W-:Y:S01]  /*5500*/  UMOV UR23, 0x80004020 ;  /* 0x8000402000177882 */ /* 0x000fe20000000000 */
[----:B------:R-:W-:Y:S01]  /*5510*/  UMOV UR21, 0x40004040 ;  /* 0x4000404000157882 */ /* 0x000fe20000000000 */
[----:B------:R-:W-:Y:S01]  /*5520*/  UMOV UR19, 0x80004020 ;  /* 0x8000402000137882 */ /* 0x000fe20000000000 */
[----:B------:R-:W-:Y:S01]  /*5530*/  UMOV UR12, UR47 ;  /* 0x0000002f000c7c82 */ /* 0x000fe20008000000 */
[----:B------:R-:W-:Y:S01]  /*5540*/  UMOV UR13, 0x40004040 ;  /* 0x40004040000d7882 */ /* 0x000fe20000000000 */
[----:B------:R-:W-:Y:S01]  /*5550*/  ELECT P0, URZ, PT ;  /* 0x0000000000ff782f */ /* 0x000fe20003800000 */
[----:B------:R-:W-:Y:S01]  /*5560*/  VIADD R6, R5, 0x10 ;  /* 0x0000001005067836 */ /* 0x000fe20000000000 */
[----:B------:R-:W-:Y:S01]  /*5570*/  UMOV UR76, 0x0 ;  /* 0x00000000004c7882 */ /* 0x000fe20000000000 */
[----:B------:R-:W-:Y:S01]  /*5580*/  UMOV UR77, 0x8198010 ;  /* 0x08198010004d7882 */ /* 0x000fe20000000000 */
[----:B------:R-:W-:Y:S01]  /*5590*/  UMOV UR15, 0x80004020 ;  /* 0x80004020000f7882 */ /* 0x000fe20000000000 */
[----:B------:R-:W-:Y:S01]  /*55a0*/  UMOV UR17, 0x40004040 ;  /* 0x4000404000117882 */ /* 0x000fe20000000000 */
[----:B------:R-:W-:Y:S01]  /*55b0*/  SHF.L.U32 R5, R4, R5, RZ ;  /* 0x0000000504057219 */ /* 0x000fe200000006ff */
[----:B------:R-:W-:Y:S01]  /*55c0*/  UVIRTCOUNT.DEALLOC.SMPOOL 0x80 ;  /* 0x000000800000784c */ /* 0x000fe20000000000 */
[----:B------:R-:W-:Y:S01]  /*55d0*/  SHF.L.U32 R6, R3, R6, RZ ;  /* 0x0000000603067219 */ /* 0x000fe200000006ff */
[----:B--2---:R-:W-:Y:S01]  /*55e0*/  UIADD3 UR8, UPT, UPT, UR5, 0x180, URZ ;  /* 0x0000018005087890 */ /* 0x004fe2000fffe0ff */
[----:B------:R-:W-:-:S02]  /*55f0*/  UMOV UR72, 0x0 ;  /* 0x0000000000487882 */ /* 0x000fc40000000000 */
[----:B------:R-:W-:Y:S01]  /*5600*/  UMOV UR5, 0x80004020 ;  /* 0x8000402000057882 */ /* 0x000fe20000000000 */
[----:B------:R-:W-:Y:S01]  /*5610*/  UMOV UR73, 0x8198010 ;  /* 0x0819801000497882 */ /* 0x000fe20000000000 */
[----:B------:R-:W-:Y:S01]  /*5620*/  @P0 PRMT R7, R2, 0x7610, R7 ;  /* 0x0000761002070816 */ /* 0x000fe20000000007 */
[----:B---3--:R-:W-:Y:S01]  /*5630*/  UIADD3 UR7, UPT, UPT, UR45, 0x10, URZ ;  /* 0x000000102d077890 */ /* 0x008fe2000fffe0ff */
[----:B------:R-:W-:Y:S01]  /*5640*/  LOP3.LUT R5, R6, R5, RZ, 0xfc, !PT ;  /* 0x0000000506057212 */ /* 0x000fe200078efcff */
[----:B------:R-:W-:Y:S01]  /*5650*/  UMOV UR52, 0x0 ;  /* 0x0000000000347882 */ /* 0x000fe20000000000 */
[----:B------:R2:W-:Y:S01]  /*5660*/  UTCHMMA tmem[UR65], gdesc[UR8], tmem[UR66], tmem[UR70], idesc[UR71], UPT ;  /* 0x00ff4608410079ea */ /* 0x0005e2000b800042 */
[----:B------:R3:W-:Y:S01]  /*5670*/  UTCHMMA tmem[UR63], gdesc[UR4], tmem[UR64], tmem[UR68], idesc[UR69], UPT ;  /* 0x00ff44043f0079ea */ /* 0x0007e2000b800040 */
[----:B------:R4:W-:Y:S01]  /*5680*/  UTCBAR [UR49], URZ ;  /* 0x000000ff310073e9 */ /* 0x0009e200080000ff */
[----:B------:R4:W-:Y:S01]  /*5690*/  UTCHMMA gdesc[UR30], gdesc[UR28], tmem[UR62], tmem[UR72], idesc[UR73], !UPT ;  /* 0x00ff481c1e0075ea */ /* 0x0009e2000f80003e */
[----:B------:R-:W-:Y:S01]  /*56a0*/  UMOV UR53, 0x8198010 ;  /* 0x0819801000357882 */ /* 0x000fe20000000000 */
[----:B------:R-:W-:Y:S01]  /*56b0*/  LOP3.LUT R4, R5, 0xffff, RZ, 0xc0, !PT ;  /* 0x0000ffff05047812 */ /* 0x000fe200078ec0ff */
[----:B--2---:R-:W-:Y:S01]  /*56c0*/  UMOV UR71, 0x8198010 ;  /* 0x0819801000477882 */ /* 0x004fe20000000000 */
[----:B---3--:R-:W-:Y:S01]  /*56d0*/  UMOV UR69, 0x8198010 ;  /* 0x0819801000457882 */ /* 0x008fe20000000000 */
[----:B------:R4:W-:Y:S01]  /*56e0*/  UTCHMMA gdesc[UR40], gdesc[UR42], tmem[UR61], tmem[UR70], idesc[UR71], UPT ;  /* 0x00ff462a280075ea */ /* 0x0009e2000b80003d */
[----:B------:R4:W-:Y:S01]  /*56f0*/  UTCHMMA gdesc[UR36], gdesc[UR38], tmem[UR60], tmem[UR68], idesc[UR69], UPT ;  /* 0x00ff4426240075ea */ /* 0x0009e2000b80003c */
[----:B------:R4:W-:Y:S01]  /*5700*/  UTCHMMA gdesc[UR32], gdesc[UR34], tmem[UR57], tmem[UR72], idesc[UR73], UPT ;  /* 0x00ff4822200075ea */ /* 0x0009e2000b800039 */
[----:B------:R4:W-:Y:S01]  /*5710*/  UTCHMMA gdesc[UR24], gdesc[UR26], tmem[UR56], tmem[UR70], idesc[UR71], UPT ;  /* 0x00ff461a180075ea */ /* 0x0009e2000b800038 */
[----:B------:R4:W-:Y:S01]  /*5720*/  UTCHMMA gdesc[UR20], gdesc[UR22], tmem[UR55], tmem[UR68], idesc[UR69], UPT ;  /* 0x00ff4416140075ea */ /* 0x0009e2000b800037 */
[----:B------:R4:W-:Y:S01]  /*5730*/  UTCHMMA gdesc[UR12], gdesc[UR18], tmem[UR54], tmem[UR52], idesc[UR53], UPT ;  /* 0x00ff34120c0075ea */ /* 0x0009e2000b800036 */
[----:B------:R4:W-:Y:S01]  /*5740*/  UTCHMMA gdesc[UR16], gdesc[UR14], tmem[UR51], tmem[UR76], idesc[UR77], UPT ;  /* 0x00ff4c0e100075ea */ /* 0x0009e2000b800033 */
[----:B------:R4:W-:Y:S01]  /*5750*/  UTCBAR [UR46], URZ ;  /* 0x000000ff2e0073e9 */ /* 0x0009e200080000ff */
[----:B------:R4:W-:Y:S01]  /*5760*/  UTCBAR [UR7], URZ ;  /* 0x000000ff070073e9 */ /* 0x0009e200080000ff */
[----:B------:R4:W-:Y:S01]  /*5770*/  UTCBAR [UR44], URZ ;  /* 0x000000ff2c0073e9 */ /* 0x0009e200080000ff */
[----:B------:R-:W-:-:S02]  /*5780*/  UMOV UR4, 0x40 ;  /* 0x0000004000047882 */ /* 0x000fc40000000000 */
[----:B-1----:R-:W-:-:S09]  /*5790*/  ULEA UR4, UR67, UR4, 0x18 ;  /* 0x0000000443047291 */ /* 0x002fd2000f8ec0ff */
[----:B------:R-:W-:Y:S01]  /*57a0*/  @P0 STS.U8 [UR4], R7 ;  /* 0x00000007ff000988 */ /* 0x000fe20008000004 */
[----:B------:R-:W-:Y:S06]  /*57b0*/  BAR.SYNC.DEFER_BLOCKING 0x5, 0x1a0 ;  /* 0x0146800000007b1d */ /* 0x000fec0000010000 */
[----:B------:R-:W-:Y:S01]  /*57c0*/  NOP ;  /* 0x0000000000007918 */ /* 0x000fe20000000000 */
[----:B------:R-:W-:Y:S02]  /*57d0*/  UMOV UR4, 0x50 ;  /* 0x0000005000047882 */ /* 0x000fe40000000000 */
[----:B------:R-:W-:-:S09]  /*57e0*/  ULEA UR6, UR67, UR4, 0x18 ;  /* 0x0000000443067291 */ /* 0x000fd2000f8ec0ff */
[----:B------:R-:W1:Y:S02]  /*57f0*/  LDS R2, [UR6] ;  /* 0x00000006ff027984 */ /* 0x000e640008000800 */
[----:B-1----:R-:W-:-:S04]  /*5800*/  LOP3.LUT R3, R5, 0xffff, R2, 0x80, !PT ;  /* 0x0000ffff05037812 */ /* 0x002fc800078e8002 */
[----:B------:R-:W-:-:S13]  /*5810*/  ISETP.NE.AND P0, PT, R3, R4, PT ;  /* 0x000000040300720c */ /* 0x000fda0003f05270 */
[----:B----4-:R-:W-:Y:S05]  /*5820*/  @P0 BRA `(.L_x_48) ;  /* 0x0000000000500947 */ /* 0x010fea0003800000 */
[----:B------:R-:W-:Y:S02]  /*5830*/  SHF.R.U32.HI R2, RZ, 0x10, R2 ;  /* 0x00000010ff027819 */ /* 0x000fe40000011602 */
[----:B------:R-:W-:-:S04]  /*5840*/  SHF.R.U32.HI R3, RZ, 0x10, R5 ;  /* 0x00000010ff037819 */ /* 0x000fc80000011605 */
[----:B------:R-:W-:-:S04]  /*5850*/  LOP3.LUT R2, R2, R3, RZ, 0xc0, !PT ;  /* 0x0000000302027212 */ /* 0x000fc800078ec0ff */
[----:B------:R-:W-:-:S13]  /*5860*/  ISETP.NE.AND P0, PT, R2, R3, PT ;  /* 0x000000030200720c */ /* 0x000fda0003f05270 */
[----:B------:R-:W-:Y:S05]  /*5870*/  @P0 BRA `(.L_x_49) ;  /* 0x0000000000300947 */ /* 0x000fea0003800000 */
[----:B------:R-:W-:Y:S01]  /*5880*/  R2UR UR4, R5 ;  /* 0x00000000050472ca */ /* 0x000fe200000e0000 */
[----:B------:R-:W1:-:S12]  /*5890*/  S2R R3, SR_LANEID ;  /* 0x0000000000037919 */ /* 0x000e580000000000 */
[----:B------:R-:W-:-:S03]  /*58a0*/  ULOP3.LUT UR5, URZ, UR4, URZ, 0x33, !UPT ;  /* 0x00000004ff057292 */ /* 0x000fc6000f8e33ff */
[----:B------:R-:W-:Y:S02]  /*58b0*/  VOTEU.ANY UR4, UPT, PT ;  /* 0x0000000000047886 */ /* 0x000fe400038e0100 */
[----:B------:R-:W-:Y:S01]  /*58c0*/  UFLO.U32 UR4, UR4 ;  /* 0x00000004000472bd */ /* 0x000fe200080e0000 */
[----:B------:R-:W-:-:S04]  /*58d0*/  IMAD.U32 R2, RZ, RZ, UR5 ;  /* 0x00000005ff027e24 */ /* 0x000fc8000f8e00ff */
[----:B------:R-:W2:Y:S02]  /*58e0*/  REDUX UR7, R2 ;  /* 0x00000000020773c4 */ /* 0x000ea40000000000 */
[----:B------:R3:W-:Y:S01]  /*58f0*/  UTCATOMSWS.AND URZ, UR5 ;  /* 0x0000000500ff79e3 */ /* 0x0007e20008000000 */
[----:B-1----:R-:W-:Y:S01]  /*5900*/  ISETP.EQ.U32.AND P0, PT, R3, UR4, PT ;  /* 0x0000000403007c0c */ /* 0x002fe2000bf02070 */
[----:B--2---:R-:W-:-:S12]  /*5910*/  IMAD.U32 R3, RZ, RZ, UR7 ;  /* 0x00000007ff037e24 */ /* 0x004fd8000f8e00ff */
[----:B------:R3:W-:Y:S01]  /*5920*/  @P0 ATOMS.AND RZ, [UR6], R3 ;  /* 0x00000003ffff098c */ /* 0x0007e2000a800006 */
[----:B------:R-:W-:Y:S05]  /*5930*/  BRA `(.L_x_50) ;  /* 0x0000000000147947 */ /* 0x000fea0003800000 */
.L_x_49:
[----:B------:R-:W-:Y:S02]  /*5940*/  MOV R2, 0x5960 ;  /* 0x0000596000027802 */ /* 0x000fe40000000f00 */
[----:B------:R-:W-:Y:S05]  /*5950*/  CALL.REL.NOINC `($__internal_0_$__cuda_sm10x_tcgen05_guardrail_trap_col_being_dealloced_not_returned_by_alloc) ;  /* 0x0000004800ac7944 */ /* 0x000fea0003c00000 */
[----:B------:R-:W-:Y:S05]  /*5960*/  BRA `(.L_x_50) ;  /* 0x0000000000087947 */ /* 0x000fea0003800000 */
.L_x_48:
[----:B------:R-:W-:Y:S02]  /*5970*/  MOV R2, 0x5990 ;  /* 0x0000599000027802 */ /* 0x000fe40000000f00 */
[----:B------:R-:W-:Y:S05]  /*5980*/  CALL.REL.NOINC `($__internal_2_$__cuda_sm10x_tcgen05_guardrail_trap_unallocated_columns_being_dealloced) ;  /* 0x0000004800b87944 */ /* 0x000fea0003c00000 */
.L_x_50:
[----:B------:R-:W-:Y:S01]  /*5990*/  NOP ;  /* 0x0000000000007918 */ /* 0x000fe20000000000 */
[----:B------:R-:W-:Y:S05]  /*59a0*/  BRA `(.L_x_11) ;  /* 0x0000000000087947 */ /* 0x000fea0003800000 */
.L_x_9:
[----:B------:R-:W-:-:S08]  /*59b0*/  NOP ;  /* 0x0000000000007918 */ /* 0x000fd00000000000 */
[----:B------:R-:W1:-:S00]  /*59c0*/  USETMAXREG.DEALLOC.CTAPOOL 0x18 ;  /* 0x00000018000079c8 */ /* 0x000e4000080e0500 */
.L_x_11:
[----:B-1----:R-:W-:-:S13]  /*59d0*/  R2UR UR4, R0 ;  /* 0x00000000000472ca */ /* 0x002fda00000e0000 */
[----:B------:R-:W-:-:S04]  /*59e0*/  UIADD3 UR4, UPT, UPT, UR4, -0x4, URZ ;  /* 0xfffffffc04047890 */ /* 0x000fc8000fffe0ff */
[----:B------:R-:W-:-:S09]  /*59f0*/  UISETP.GT.U32.AND UP0, UPT, UR4, 0x7, UPT ;  /* 0x000000070400788c */ /* 0x000fd2000bf04070 */
[----:B------:R-:W-:Y:S05]  /*5a00*/  BRA.U UP0, `(.L_x_51) ;  /* 0x0000003100187547 */ /* 0x000fea000b800000 */
.L_x_52:
[----:B------:R-:W-:-:S08]  /*5a10*/  NOP ;  /* 0x0000000000007918 */ /* 0x000fd00000000000 */
[----:B------:R-:W1:Y:S02]  /*5a20*/  USETMAXREG.TRY_ALLOC.CTAPOOL UP0, 0x88 ;  /* 0x00000088000079c8 */ /* 0x000e640008000600 */
[----:B-1----:R-:W-:Y:S05]  /*5a30*/  BRA.U !UP0, `(.L_x_52) ;  /* 0xfffffffd08f47547 */ /* 0x002fea000b83ffff */
[----:B---3--:R-:W1:Y:S02]  /*5a40*/  LDCU UR5, c[0x0][0x380] ;  /* 0x00007000ff0577ac */ /* 0x008e640008000800 */
[----:B-1----:R-:W-:Y:S02]  /*5a50*/  UIADD3 UR4, UPT, UPT, -UR5, URZ, URZ ;  /* 0x000000ff05047290 */ /* 0x002fe4000fffe1ff */
[----:B------:R-:W-:Y:S02]  /*5a60*/  UIADD3 UR7, UPT, UPT, UR5, -0x1, URZ ;  /* 0xffffffff05077890 */ /* 0x000fe4000fffe0ff */
[----:B------:R-:W-:Y:S02]  /*5a70*/  USHF.R.S32.HI UR4, URZ, 0x1f, UR4 ;  /* 0x0000001fff047899 */ /* 0x000fe40008011404 */
[----:B------:R-:W-:Y:S02]  /*5a80*/  USHF.R.S32.HI UR6, URZ, 0x1f, UR7 ;  /* 0x0000001fff067899 */ /* 0x000fe40008011407 */
[----:B------:R-:W-:-:S02]  /*5a90*/  ULEA.HI UR4, UR4, -UR5, URZ, 0x7 ;  /* 0x8000000504047291 */ /* 0x000fc4000f8f38ff */
[----:B------:R-:W-:Y:S02]  /*5aa0*/  UISETP.GT.AND UP0, UPT, UR5, URZ, UPT ;  /* 0x000000ff0500728c */ /* 0x000fe4000bf04270 */
[----:B------:R-:W-:Y:S02]  /*5ab0*/  ULEA.HI UR6, UR6, UR7, URZ, 0x7 ;  /* 0x0000000706067291 */ /* 0x000fe4000f8f38ff */
[----:B------:R-:W-:Y:S02]  /*5ac0*/  USHF.R.S32.HI UR5, URZ, 0x7, UR4 ;  /* 0x00000007ff057899 */ /* 0x000fe40008011404 */
[----:B------:R-:W-:Y:S02]  /*5ad0*/  ULEA.HI.SX32 UR4, UR6, 0x1, 0x19 ;  /* 0x0000000106047891 */ /* 0x000fe4000f8fcaff */
[----:B------:R-:W-:-:S07]  /*5ae0*/  UIADD3 UR5, UPT, UPT, -UR5, URZ, URZ ;  /* 0x000000ff05057290 */ /* 0x000fce000fffe1ff */
[----:B------:R-:W-:Y:S02]  /*5af0*/  @!UP0 UMOV UR4, UR5 ;  /* 0x0000000500048c82 */ /* 0x000fe40008000000 */
[----:B------:R-:W-:Y:S01]  /*5b00*/  UISETP.GE.AND UP0, UPT, UR4, 0x1, UPT ;  /* 0x000000010400788c */ /* 0x000fe2000bf06270 */
[----:B------:R-:W-:Y:S08]  /*5b10*/  BAR.SYNC.DEFER_BLOCKING 0x5, 0x1a0 ;  /* 0x0146800000007b1d */ /* 0x000ff00000010000 */
[----:B------:R-:W-:Y:S05]  /*5b20*/  BRA.U !UP0, `(.L_x_53) ;  /* 0x0000001d084c7547 */ /* 0x000fea000b800000 */
[----:B------:R-:W1:Y:S01]  /*5b30*/  S2R R109, SR_TID.X ;  /* 0x00000000006d7919 */ /* 0x000e620000002100 */
[----:B------:R-:W3:Y:S01]  /*5b40*/  LDCU UR6, c[0x0][0x38c] ;  /* 0x00007180ff0677ac */ /* 0x000ee20008000800 */
[----:B------:R-:W4:Y:S01]  /*5b50*/  S2UR UR5, SR_CgaCtaId ;  /* 0x00000000000579c3 */ /* 0x000f220000008800 */
[----:B------:R-:W-:Y:S01]  /*5b60*/  IMAD.MOV.U32 R107, RZ, RZ, 0x1 ;  /* 0x00000001ff6b7424 */ /* 0x000fe200078e00ff */
[----:B--2---:R-:W2:Y:S01]  /*5b70*/  S2R R2, SR_CTAID.X ;  /* 0x0000000000027919 */ /* 0x004ea20000002500 */
[----:B------:R-:W-:Y:S01]  /*5b80*/  UIADD3 UR15, UPT, UPT, -UR4, URZ, URZ ;  /* 0x000000ff040f7290 */ /* 0x000fe2000fffe1ff */
[----:B------:R-:W-:Y:S01]  /*5b90*/  IMAD.MOV.U32 R106, RZ, RZ, 0x1 ;  /* 0x00000001ff6a7424 */ /* 0x000fe200078e00ff */
[----:B------:R-:W-:Y:S01]  /*5ba0*/  UMOV UR17, 0x400 ;  /* 0x0000040000117882 */ /* 0x000fe20000000000 */
[----:B------:R-:W-:Y:S01]  /*5bb0*/  UMOV UR4, 0x400 ;  /* 0x0000040000047882 */ /* 0x000fe20000000000 */
[----:B------:R-:W-:Y:S01]  /*5bc0*/  UMOV UR14, 0x1 ;  /* 0x00000001000e7882 */ /* 0x000fe20000000000 */
[----:B------:R-:W5:Y:S01]  /*5bd0*/  S2UR UR7, SR_CgaCtaId ;  /* 0x00000000000779c3 */ /* 0x000f620000008800 */
[----:B------:R-:W-:Y:S01]  /*5be0*/  UMOV UR13, URZ ;  /* 0x000000ff000d7c82 */ /* 0x000fe20008000000 */
[----:B------:R-:W-:Y:S01]  /*5bf0*/  UMOV UR16, URZ ;  /* 0x000000ff00107c82 */ /* 0x000fe20008000000 */
[----:B------:R-:W1:Y:S01]  /*5c00*/  LDCU UR10, c[0x0][0x7d4] ;  /* 0x0000fa80ff0a77ac */ /* 0x000e620008000800 */
[----:B------:R-:W-:Y:S01]  /*5c10*/  UMOV UR12, URZ ;  /* 0x000000ff000c7c82 */ /* 0x000fe20008000000 */
[----:B------:R-:W-:Y:S01]  /*5c20*/  UMOV UR8, URZ ;  /* 0x000000ff00087c82 */ /* 0x000fe20008000000 */
[----:B----4-:R-:W-:Y:S01]  /*5c30*/  ULEA UR4, UR5, UR4, 0x18 ;  /* 0x0000000405047291 */ /* 0x010fe2000f8ec0ff */
[----:B-1----:R-:W-:-:S02]  /*5c40*/  SHF.R.U32.HI R124, RZ, 0x2, R109 ;  /* 0x00000002ff7c7819 */ /* 0x002fc4000001166d */
[C---:B------:R-:W-:Y:S01]  /*5c50*/  LOP3.LUT R3, R109.reuse, 0x7f, RZ, 0xc0, !PT ;  /* 0x0000007f6d037812 */ /* 0x040fe200078ec0ff */
[----:B-----5:R-:W-:Y:S01]  /*5c60*/  ULEA UR17, UR7, UR17, 0x18 ;  /* 0x0000001107117291 */ /* 0x020fe2000f8ec0ff */
[----:B------:R-:W-:Y:S01]  /*5c70*/  SHF.R.U32.HI R111, RZ, 0x3, R109 ;  /* 0x00000003ff6f7819 */ /* 0x000fe2000001166d */
[----:B------:R-:W-:Y:S02]  /*5c80*/  IMAD R124, R109, 0x10000, R124 ;  /* 0x000100006d7c7824 */ /* 0x000fe400078e027c */
[----:B--2---:R-:W-:Y:S01]  /*5c90*/  IMAD R2, R2, 0x80, R3 ;  /* 0x0000008002027824 */ /* 0x004fe200078e0203 */
[----:B------:R-:W-:Y:S02]  /*5ca0*/  LOP3.LUT R111, R111, 0x10, RZ, 0xc0, !PT ;  /* 0x000000106f6f7812 */ /* 0x000fe400078ec0ff */
[----:B------:R-:W-:Y:S02]  /*5cb0*/  LOP3.LUT R124, R124, 0x600020, RZ, 0xc0, !PT ;  /* 0x006000207c7c7812 */ /* 0x000fe400078ec0ff */
[----:B---3--:R-:W-:-:S02]  /*5cc0*/  IADD3 R2, PT, PT, -R2, UR6, RZ ;  /* 0x0000000602027c10 */ /* 0x008fc4000fffe1ff */
[C---:B------:R-:W-:Y:S01]  /*5cd0*/  LOP3.LUT R108, R124.reuse, 0x40, RZ, 0xfc, !PT ;  /* 0x000000407c6c7812 */ /* 0x040fe200078efcff */
[----:B------:R-:W-:Y:S01]  /*5ce0*/  IMAD.IADD R111, R124, 0x1, -R111 ;  /* 0x000000017c6f7824 */ /* 0x000fe200078e0a6f */
[----:B------:R-:W-:-:S13]  /*5cf0*/  ISETP.GE.AND P0, PT, R2, 0x1, PT ;  /* 0x000000010200780c */ /* 0x000fda0003f06270 */
.L_x_59:
[----:B------:R-:W-:Y:S02]  /*5d00*/  USHF.L.U32 UR6, UR12, 0x1f, URZ ;  /* 0x0000001f0c067899 */ /* 0x000fe400080006ff */
[----:B------:R-:W-:Y:S02]  /*5d10*/  ULEA UR9, UR8, UR4, 0x3 ;  /* 0x0000000408097291 */ /* 0x000fe4000f8e18ff */
[----:B------:R-:W-:Y:S02]  /*5d20*/  USHF.L.U32 UR5, UR16, 0x1f, URZ ;  /* 0x0000001f10057899 */ /* 0x000fe400080006ff */
[----:B------:R-:W-:-:S04]  /*5d30*/  MOV R3, UR6 ;  /* 0x0000000600037c02 */ /* 0x000fc80008000f00 */
[----:B------:R-:W-:Y:S01]  /*5d40*/  MOV R2, UR5 ;  /* 0x0000000500027c02 */ /* 0x000fe20008000f00 */
[----:B-1----:R-:W1:Y:S02]  /*5d50*/  SYNCS.PHASECHK.TRANS64.TRYWAIT P1, [UR9+0x30], R3 ;  /* 0x00003003ff0075a7 */ /* 0x002e640008021109 */
[----:B-1----:R-:W-:Y:S05]  /*5d60*/  @!P1 BRA `(.L_x_54) ;  /* 0x0000004000c89947 */ /* 0x002fea0003800000 */
.L_x_134:
[----:B------:R-:W2:Y:S01]  /*5d70*/  SYNCS.PHASECHK.TRANS64.TRYWAIT P1, [UR4+0x60], R2 ;  /* 0x00006002ff0075a7 */ /* 0x000ea20008021104 */
[----:B------:R-:W-:Y:S01]  /*5d80*/  LOP3.LUT R110, R109, 0x80, RZ, 0xc0, !PT ;  /* 0x000000806d6e7812 */ /* 0x000fe200078ec0ff */
[----:B------:R-:W-:Y:S01]  /*5d90*/  IMAD.U32 R69, RZ, RZ, UR8 ;  /* 0x00000008ff457e24 */ /* 0x000fe2000f8e00ff */
[----:B------:R-:W-:-:S03]  /*5da0*/  R2UR UR6, R124 ;  /* 0x000000007c0672ca */ /* 0x000fc600000e0000 */
[----:B------:R-:W-:Y:S01]  /*5db0*/  IMAD R69, R69, 0x200, R110 ;  /* 0x0000020045457824 */ /* 0x000fe200078e026e */
[----:B--2---:R-:W-:Y:S11]  /*5dc0*/  @!P1 BRA `(.L_x_55) ;  /* 0x0000004000cc9947 */ /* 0x004ff60003800000 */
.L_x_136:
[----:B------:R-:W2:Y:S01]  /*5dd0*/  LDS.128 R44, [R69+UR4+0x26410] ;  /* 0x02641004452c7984 */ /* 0x000ea20008000c00 */
[C---:B------:R-:W-:Y:S02]  /*5de0*/  R2UR UR11, R111.reuse ;  /* 0x000000006f0b72ca */ /* 0x040fe400000e0000 */
[----:B------:R-:W-:Y:S02]  /*5df0*/  ELECT P1, URZ, PT ;  /* 0x0000000000ff782f */ /* 0x000fe40003820000 */
[----:B------:R-:W-:Y:S01]  /*5e00*/  R2UR UR7, R111 ;  /* 0x000000006f0772ca */ /* 0x000fe200000e0000 */
[----:B------:R-:W3:Y:S01]  /*5e10*/  LDS.128 R8, [R69+UR4+0x26400] ;  /* 0x0264000445087984 */ /* 0x000ee20008000c00 */
[----:B------:R-:W-:-:S03]  /*5e20*/  LOP3.LUT P2, RZ, R109, 0x1f, RZ, 0xc0, !PT ;  /* 0x0000001f6dff7812 */ /* 0x000fc6000784c0ff */
[----:B-1----:R-:W1:Y:S01]  /*5e30*/  LDS.128 R4, [R69+UR4+0x26430] ;  /* 0x0264300445047984 */ /* 0x002e620008000c00 */
[----:B------:R-:W4:Y:S03]  /*5e40*/  LDTM.x32 R12, tmem[UR6] ;  /* 0x00000006000c79ee */ /* 0x000f2600082c0000 */
[----:B------:R-:W-:Y:S01]  /*5e50*/  LDS.128 R60, [R69+UR4+0x26470] ;  /* 0x02647004453c7984 */ /* 0x000fe20008000c00 */
[----:B------:R-:W-:-:S03]  /*5e60*/  R2UR UR6, R108 ;  /* 0x000000006c0672ca */ /* 0x000fc600000e0000 */
[----:B------:R-:W-:Y:S01]  /*5e70*/  LDS.128 R52, [R69+UR4+0x26460] ;  /* 0x0264600445347984 */ /* 0x000fe20008000c00 */
[----:B----4-:R-:W-:Y:S02]  /*5e80*/  SEL R17, R17, 0xff800000, P0 ;  /* 0xff80000011117807 */ /* 0x010fe40000000000 */
[----:B------:R-:W-:Y:S02]  /*5e90*/  SEL R16, R16, 0xff800000, P0 ;  /* 0xff80000010107807 */ /* 0x000fe40000000000 */
[----:B------:R-:W-:Y:S02]  /*5ea0*/  SEL R19, R19, 0xff800000, P0 ;  /* 0xff80000013137807 */ /* 0x000fe40000000000 */
[----:B------:R-:W-:Y:S01]  /*5eb0*/  SEL R18, R18, 0xff800000, P0 ;  /* 0xff80000012127807 */ /* 0x000fe20000000000 */
[----:B--2---:R-:W-:Y:S01]  /*5ec0*/  FFMA2 R44, R16.F32x2.HI_LO, UR10.F32, -R44.F32x2.HI_LO ;  /* 0x0000000a102c7c49 */ /* 0x004fe2000900082c */
[----:B------:R-:W-:Y:S02]  /*5ed0*/  SEL R13, R13, 0xff800000, P0 ;  /* 0xff8000000d0d7807 */ /* 0x000fe40000000000 */
[----:B------:R-:W-:Y:S01]  /*5ee0*/  SEL R12, R12, 0xff800000, P0 ;  /* 0xff8000000c0c7807 */ /* 0x000fe20000000000 */
[----:B------:R-:W-:Y:S01]  /*5ef0*/  FFMA2 R46, R18.F32x2.HI_LO, UR10.F32, -R46.F32x2.HI_LO ;  /* 0x0000000a122e7c49 */ /* 0x000fe2000900082e */
[----:B------:R-:W-:Y:S01]  /*5f00*/  SEL R15, R15, 0xff800000, P0 ;  /* 0xff8000000f0f7807 */ /* 0x000fe20000000000 */
[----:B------:R-:W2:Y:S01]  /*5f10*/  LDS.128 R16, [R69+UR4+0x26420] ;  /* 0x0264200445107984 */ /* 0x000ea20008000c00 */
[----:B------:R-:W-:Y:S01]  /*5f20*/  SEL R14, R14, 0xff800000, P0 ;  /* 0xff8000000e0e7807 */ /* 0x000fe20000000000 */
[----:B---3--:R-:W-:Y:S01]  /*5f30*/  FFMA2 R48, R12.F32x2.HI_LO, UR10.F32, -R8.F32x2.HI_LO ;  /* 0x0000000a0c307c49 */ /* 0x008fe20009000808 */
[----:B------:R-:W-:Y:S01]  /*5f40*/  SEL R25, R25, 0xff800000, P0 ;  /* 0xff80000019197807 */ /* 0x000fe20000000000 */
[----:B------:R-:W-:Y:S01]  /*5f50*/  MUFU.EX2 R44, R44 ;  /* 0x0000002c002c7308 */ /* 0x000fe20000000800 */
[----:B------:R-:W-:Y:S01]  /*5f60*/  SEL R24, R24, 0xff800000, P0 ;  /* 0xff80000018187807 */ /* 0x000fe20000000000 */
[----:B------:R-:W-:Y:S01]  /*5f70*/  FFMA2 R14, R14.F32x2.HI_LO, UR10.F32, -R10.F32x2.HI_LO ;  /* 0x0000000a0e0e7c49 */ /* 0x000fe2000900080a */
[----:B------:R-:W-:Y:S01]  /*5f80*/  SEL R27, R27, 0xff800000, P0 ;  /* 0xff8000001b1b7807 */ /* 0x000fe20000000000 */
[----:B------:R-:W3:Y:S01]  /*5f90*/  LDS.128 R8, [R69+UR4+0x26450] ;  /* 0x0264500445087984 */ /* 0x000ee20008000c00 */
[----:B------:R-:W-:Y:S01]  /*5fa0*/  SEL R26, R26, 0xff800000, P0 ;  /* 0xff8000001a1a7807 */ /* 0x000fe20000000000 */
[----:B-1----:R-:W-:Y:S01]  /*5fb0*/  FFMA2 R82, R24.F32x2.HI_LO, UR10.F32, -R4.F32x2.HI_LO ;  /* 0x0000000a18527c49 */ /* 0x002fe20009000804 */
[----:B------:R-:W-:Y:S01]  /*5fc0*/  SEL R21, R21, 0xff800000, P0 ;  /* 0xff80000015157807 */ /* 0x000fe20000000000 */
[----:B------:R-:W-:Y:S01]  /*5fd0*/  MUFU.EX2 R50, R14 ;  /* 0x0000000e00327308 */ /* 0x000fe20000000800 */
[----:B------:R-:W-:Y:S01]  /*5fe0*/  SEL R20, R20, 0xff800000, P0 ;  /* 0xff80000014147807 */ /* 0x000fe20000000000 */
[----:B------:R-:W-:Y:S01]  /*5ff0*/  FFMA2 R26, R26.F32x2.HI_LO, UR10.F32, -R6.F32x2.HI_LO ;  /* 0x0000000a1a1a7c49 */ /* 0x000fe20009000806 */
[----:B------:R-:W-:Y:S01]  /*6000*/  SEL R23, R23, 0xff800000, P0 ;  /* 0xff80000017177807 */ /* 0x000fe20000000000 */
[----:B------:R-:W1:Y:S01]  /*6010*/  LDS.128 R4, [R69+UR4+0x26440] ;  /* 0x0264400445047984 */ /* 0x000e620008000c00 */
[----:B------:R-:W-:-:S02]  /*6020*/  SEL R22, R22, 0xff800000, P0 ;  /* 0xff80000016167807 */ /* 0x000fc40000000000 */
[----:B------:R-:W-:Y:S01]  /*6030*/  SEL R33, R33, 0xff800000, P0 ;  /* 0xff80000021217807 */ /* 0x000fe20000000000 */
[----:B------:R-:W-:Y:S01]  /*6040*/  MUFU.EX2 R51, R15 ;  /* 0x0000000f00337308 */ /* 0x000fe20000000800 */
[----:B------:R-:W-:Y:S02]  /*6050*/  SEL R32, R32, 0xff800000, P0 ;  /* 0xff80000020207807 */ /* 0x000fe40000000000 */
[----:B------:R-:W-:Y:S02]  /*6060*/  SEL R35, R35, 0xff800000, P0 ;  /* 0xff80000023237807 */ /* 0x000fe40000000000 */
[----:B------:R-:W-:Y:S02]  /*6070*/  SEL R34, R34, 0xff800000, P0 ;  /* 0xff80000022227807 */ /* 0x000fe40000000000 */
[----:B------:R-:W-:Y:S01]  /*6080*/  SEL R29, R29, 0xff800000, P0 ;  /* 0xff8000001d1d7807 */ /* 0x000fe20000000000 */
[----:B------:R-:W-:Y:S01]  /*6090*/  MUFU.EX2 R84, R26 ;  /* 0x0000001a00547308 */ /* 0x000fe20000000800 */
[----:B------:R-:W-:-:S02]  /*60a0*/  SEL R28, R28, 0xff800000, P0 ;  /* 0xff8000001c1c7807 */ /* 0x000fc40000000000 */
[----:B------:R-:W-:Y:S02]  /*60b0*/  SEL R31, R31, 0xff800000, P0 ;  /* 0xff8000001f1f7807 */ /* 0x000fe40000000000 */
[----:B------:R-:W-:Y:S02]  /*60c0*/  SEL R30, R30, 0xff800000, P0 ;  /* 0xff8000001e1e7807 */ /* 0x000fe40000000000 */
[----:B------:R-:W-:Y:S01]  /*60d0*/  SEL R41, R41, 0xff800000, P0 ;  /* 0xff80000029297807 */ /* 0x000fe20000000000 */
[----:B------:R-:W-:Y:S01]  /*60e0*/  MUFU.EX2 R85, R27 ;  /* 0x0000001b00557308 */ /* 0x000fe20000000800 */
[----:B------:R-:W-:Y:S02]  /*60f0*/  SEL R40, R40, 0xff800000, P0 ;  /* 0xff80000028287807 */ /* 0x000fe40000000000 */
[----:B------:R-:W-:Y:S01]  /*6100*/  SEL R43, R43, 0xff800000, P0 ;  /* 0xff8000002b2b7807 */ /* 0x000fe20000000000 */
[----:B--2---:R-:W-:Y:S01]  /*6110*/  FFMA2 R16, R20.F32x2.HI_LO, UR10.F32, -R16.F32x2.HI_LO ;  /* 0x0000000a14107c49 */ /* 0x004fe20009000810 */
[----:B------:R-:W-:Y:S01]  /*6120*/  SEL R42, R42, 0xff800000, P0 ;  /* 0xff8000002a2a7807 */ /* 0x000fe20000000000 */
[----:B------:R-:W-:Y:S01]  /*6130*/  FFMA2 R18, R22.F32x2.HI_LO, UR10.F32, -R18.F32x2.HI_LO ;  /* 0x0000000a16127c49 */ /* 0x000fe20009000812 */
[----:B------:R-:W-:Y:S01]  /*6140*/  SEL R37, R37, 0xff800000, P0 ;  /* 0xff80000025257807 */ /* 0x000fe20000000000 */
[----:B------:R-:W-:Y:S01]  /*6150*/  MUFU.EX2 R86, R16 ;  /* 0x0000001000567308 */ /* 0x000fe20000000800 */
[----:B------:R-:W-:Y:S01]  /*6160*/  FFMA2 R60, R40.F32x2.HI_LO, UR10.F32, -R60.F32x2.HI_LO ;  /* 0x0000000a283c7c49 */ /* 0x000fe2000900083c */
[----:B------:R-:W-:Y:S01]  /*6170*/  SEL R36, R36, 0xff800000, P0 ;  /* 0xff80000024247807 */ /* 0x000fe20000000000 */
[----:B------:R-:W-:Y:S01]  /*6180*/  FFMA2 R62, R42.F32x2.HI_LO, UR10.F32, -R62.F32x2.HI_LO ;  /* 0x0000000a2a3e7c49 */ /* 0x000fe2000900083e */
[----:B------:R-:W-:Y:S01]  /*6190*/  SEL R39, R39, 0xff800000, P0 ;  /* 0xff80000027277807 */ /* 0x000fe20000000000 */
[----:B---3--:R-:W-:Y:S01]  /*61a0*/  FFMA2 R8, R32.F32x2.HI_LO, UR10.F32, -R8.F32x2.HI_LO ;  /* 0x0000000a20087c49 */ /* 0x008fe20009000808 */
[----:B------:R-:W-:Y:S01]  /*61b0*/  SEL R38, R38, 0xff800000, P0 ;  /* 0xff80000026267807 */ /* 0x000fe20000000000 */
[----:B------:R-:W-:Y:S01]  /*61c0*/  FFMA2 R10, R34.F32x2.HI_LO, UR10.F32, -R10.F32x2.HI_LO ;  /* 0x0000000a220a7c49 */ /* 0x000fe2000900080a */
[----:B------:R-:W2:Y:S01]  /*61d0*/  MUFU.EX2 R87, R17 ;  /* 0x0000001100577308 */ /* 0x000ea20000000800 */
[----:B------:R-:W-:-:S02]  /*61e0*/  FFMA2 R52, R36.F32x2.HI_LO, UR10.F32, -R52.F32x2.HI_LO ;  /* 0x0000000a24347c49 */ /* 0x000fc40009000834 */
[----:B------:R-:W-:Y:S02]  /*61f0*/  FFMA2 R54, R38.F32x2.HI_LO, UR10.F32, -R54.F32x2.HI_LO ;  /* 0x0000000a26367c49 */ /* 0x000fe40009000836 */
[----:B-1----:R-:W-:Y:S02]  /*6200*/  FFMA2 R94, R28.F32x2.HI_LO, UR10.F32, -R4.F32x2.HI_LO ;  /* 0x0000000a1c5e7c49 */ /* 0x002fe40009000804 */
[----:B------:R-:W-:Y:S01]  /*6210*/  FFMA2 R104, R30.F32x2.HI_LO, UR10.F32, -R6.F32x2.HI_LO ;  /* 0x0000000a1e687c49 */ /* 0x000fe20009000806 */
[----:B------:R-:W-:Y:S08]  /*6220*/  MUFU.EX2 R88, R18 ;  /* 0x0000001200587308 */ /* 0x000ff00000000800 */
[----:B------:R-:W1:Y:S08]  /*6230*/  MUFU.EX2 R89, R19 ;  /* 0x0000001300597308 */ /* 0x000e700000000800 */
[----:B------:R-:W-:Y:S08]  /*6240*/  MUFU.EX2 R92, R8 ;  /* 0x00000008005c7308 */ /* 0x000ff00000000800 */
[----:B------:R-:W-:Y:S08]  /*6250*/  MUFU.EX2 R93, R9 ;  /* 0x00000009005d7308 */ /* 0x000ff00000000800 */
[----:B------:R-:W-:Y:S08]  /*6260*/  MUFU.EX2 R102, R10 ;  /* 0x0000000a00667308 */ /* 0x000ff00000000800 */
[----:B------:R3:W-:Y:S08]  /*6270*/  MUFU.EX2 R103, R11 ;  /* 0x0000000b00677308 */ /* 0x0007f00000000800 */
[----:B------:R-:W-:Y:S08]  /*6280*/  MUFU.EX2 R90, R52 ;  /* 0x00000034005a7308 */ /* 0x000ff00000000800 */
[----:B------:R4:W-:Y:S01]  /*6290*/  MUFU.EX2 R91, R53 ;  /* 0x00000035005b7308 */ /* 0x0009e20000000800 */
[----:B---3--:R-:W3:Y:S01]  /*62a0*/  LDTM.x32 R4, tmem[UR6] ;  /* 0x00000006000479ee */ /* 0x008ee200082c0000 */
[----:B------:R-:W-:Y:S01]  /*62b0*/  NOP ;  /* 0x0000000000007918 */ /* 0x000fe20000000000 */
[----:B---3--:R-:W-:Y:S01]  /*62c0*/  BAR.SYNC.DEFER_BLOCKING 0x3, 0x100 ;  /* 0x00c4000000007b1d */ /* 0x008fe20000010000 */
[----:B------:R-:W-:-:S05]  /*62d0*/  USHF.L.U32 UR6, UR13, 0x1f, URZ ;  /* 0x0000001f0d067899 */ /* 0x000fca00080006ff */
[----:B------:R-:W-:Y:S08]  /*62e0*/  MUFU.EX2 R98, R62 ;  /* 0x0000003e00627308 */ /* 0x000ff00000000800 */
[----:B------:R3:W-:Y:S01]  /*62f0*/  MUFU.EX2 R99, R63 ;  /* 0x0000003f00637308 */ /* 0x0007e20000000800 */
[----:B------:R-:W-:-:S07]  /*6300*/  SEL R5, R5, 0xff800000, P0 ;  /* 0xff80000005057807 */ /* 0x000fce0000000000 */
[----:B------:R-:W5:Y:S01]  /*6310*/  MUFU.EX2 R45, R45 ;  /* 0x0000002d002d7308 */ /* 0x000f620000000800 */
[----:B------:R-:W1:Y:S01]  /*6320*/  LDS.128 R40, [R69+UR4+0x26500] ;  /* 0x0265000445287984 */ /* 0x000e620008000c00 */
[----:B------:R-:W-:Y:S02]  /*6330*/  SEL R4, R4, 0xff800000, P0 ;  /* 0xff80000004047807 */ /* 0x000fe40000000000 */
[----:B------:R-:W-:Y:S01]  /*6340*/  SEL R7, R7, 0xff800000, P0 ;  /* 0xff80000007077807 */ /* 0x000fe20000000000 */
[----:B------:R-:W4:Y:S01]  /*6350*/  LDS.128 R56, [R69+UR4+0x26510] ;  /* 0x0265100445387984 */ /* 0x000f220008000c00 */
[----:B------:R-:W-:Y:S02]  /*6360*/  SEL R6, R6, 0xff800000, P0 ;  /* 0xff80000006067807 */ /* 0x000fe40000000000 */
[----:B------:R-:W-:Y:S01]  /*6370*/  SEL R11, R11, 0xff800000, P0 ;  /* 0xff8000000b0b7807 */ /* 0x000fe20000000000 */
[----:B------:R-:W2:Y:S01]  /*6380*/  LDS.128 R36, [R69+UR4+0x26530] ;  /* 0x0265300445247984 */ /* 0x000ea20008000c00 */
[----:B------:R-:W-:Y:S01]  /*6390*/  SEL R10, R10, 0xff800000, P0 ;  /* 0xff8000000a0a7807 */ /* 0x000fe20000000000 */
[----:B------:R-:W-:Y:S01]  /*63a0*/  MUFU.EX2 R46, R46 ;  /* 0x0000002e002e7308 */ /* 0x000fe20000000800 */
[----:B------:R-:W-:-:S02]  /*63b0*/  SEL R3, R9, 0xff800000, P0 ;  /* 0xff80000009037807 */ /* 0x000fc40000000000 */
[----:B------:R-:W-:Y:S02]  /*63c0*/  SEL R2, R8, 0xff800000, P0 ;  /* 0xff80000008027807 */ /* 0x000fe40000000000 */
[----:B------:R-:W-:Y:S02]  /*63d0*/  SEL R25, R25, 0xff800000, P0 ;  /* 0xff80000019197807 */ /* 0x000fe40000000000 */
[----:B------:R-:W-:Y:S01]  /*63e0*/  SEL R24, R24, 0xff800000, P0 ;  /* 0xff80000018187807 */ /* 0x000fe20000000000 */
[----:B------:R-:W1:Y:S01]  /*63f0*/  MUFU.EX2 R47, R47 ;  /* 0x0000002f002f7308 */ /* 0x000e620000000800 */
[----:B------:R-:W-:Y:S02]  /*6400*/  SEL R27, R27, 0xff800000, P0 ;  /* 0xff8000001b1b7807 */ /* 0x000fe40000000000 */
[----:B------:R-:W-:Y:S02]  /*6410*/  SEL R26, R26, 0xff800000, P0 ;  /* 0xff8000001a1a7807 */ /* 0x000fe40000000000 */
[----:B------:R-:W-:-:S02]  /*6420*/  SEL R17, R17, 0xff800000, P0 ;  /* 0xff80000011117807 */ /* 0x000fc40000000000 */
[----:B------:R-:W-:Y:S01]  /*6430*/  SEL R16, R16, 0xff800000, P0 ;  /* 0xff80000010107807 */ /* 0x000fe20000000000 */
[----:B------:R-:W-:Y:S01]  /*6440*/  MUFU.EX2 R48, R48 ;  /* 0x0000003000307308 */ /* 0x000fe20000000800 */
[----:B------:R-:W-:Y:S02]  /*6450*/  SEL R19, R19, 0xff800000, P0 ;  /* 0xff80000013137807 */ /* 0x000fe40000000000 */
[----:B------:R-:W-:Y:S02]  /*6460*/  SEL R18, R18, 0xff800000, P0 ;  /* 0xff80000012127807 */ /* 0x000fe40000000000 */
[----:B------:R-:W-:Y:S02]  /*6470*/  SEL R13, R13, 0xff800000, P0 ;  /* 0xff8000000d0d7807 */ /* 0x000fe40000000000 */
[----:B------:R-:W-:Y:S01]  /*6480*/  SEL R12, R12, 0xff800000, P0 ;  /* 0xff8000000c0c7807 */ /* 0x000fe20000000000 */
[----:B------:R-:W3:Y:S01]  /*6490*/  MUFU.EX2 R49, R49 ;  /* 0x0000003100317308 */ /* 0x000ee20000000800 */
[----:B------:R-:W-:-:S02]  /*64a0*/  SEL R15, R15, 0xff800000, P0 ;  /* 0xff8000000f0f7807 */ /* 0x000fc40000000000 */
[----:B------:R-:W-:Y:S02]  /*64b0*/  SEL R14, R14, 0xff800000, P0 ;  /* 0xff8000000e0e7807 */ /* 0x000fe40000000000 */
[----:B------:R-:W-:Y:S01]  /*64c0*/  SEL R31, R31, 0xff800000, P0 ;  /* 0xff8000001f1f7807 */ /* 0x000fe20000000000 */
[----:B-1----:R-:W-:Y:S01]  /*64d0*/  FFMA2 R40, R4.F32x2.HI_LO, UR10.F32, -R40.F32x2.HI_LO ;  /* 0x0000000a04287c49 */ /* 0x002fe20009000828 */
[----:B------:R-:W-:Y:S01]  /*64e0*/  SEL R30, R30, 0xff800000, P0 ;  /* 0xff8000001e1e7807 */ /* 0x000fe20000000000 */
[----:B------:R-:W-:Y:S01]  /*64f0*/  FFMA2 R42, R6.F32x2.HI_LO, UR10.F32, -R42.F32x2.HI_LO ;  /* 0x0000000a062a7c49 */ /* 0x000fe2000900082a */
[----:B------:R-:W-:Y:S01]  /*6500*/  SEL R21, R21, 0xff800000, P0 ;  /* 0xff80000015157807 */ /* 0x000fe20000000000 */
[----:B------:R-:W1:Y:S01]  /*6510*/  LDS.128 R4, [R69+UR4+0x26550] ;  /* 0x0265500445047984 */ /* 0x000e620008000c00 */
[----:B----4-:R-:W-:Y:S01]  /*6520*/  FFMA2 R52, R10.F32x2.HI_LO, UR10.F32, -R58.F32x2.HI_LO ;  /* 0x0000000a0a347c49 */ /* 0x010fe2000900083a */
[----:B------:R-:W-:Y:S01]  /*6530*/  SEL R20, R20, 0xff800000, P0 ;  /* 0xff80000014147807 */ /* 0x000fe20000000000 */
[----:B------:R-:W-:Y:S01]  /*6540*/  FFMA2 R2, R2.F32x2.HI_LO, UR10.F32, -R56.F32x2.HI_LO ;  /* 0x0000000a02027c49 */ /* 0x000fe20009000838 */
[----:B------:R-:W3:Y:S01]  /*6550*/  LDS.128 R8, [R69+UR4+0x26520] ;  /* 0x0265200445087984 */ /* 0x000ee20008000c00 */
[----:B--2---:R-:W-:Y:S01]  /*6560*/  FFMA2 R36, R16.F32x2.HI_LO, UR10.F32, -R36.F32x2.HI_LO ;  /* 0x0000000a10247c49 */ /* 0x004fe20009000824 */
[----:B------:R-:W-:Y:S01]  /*6570*/  SEL R23, R23, 0xff800000, P0 ;  /* 0xff80000017177807 */ /* 0x000fe20000000000 */
[----:B------:R-:W-:Y:S01]  /*6580*/  FFMA2 R38, R18.F32x2.HI_LO, UR10.F32, -R38.F32x2.HI_LO ;  /* 0x0000000a12267c49 */ /* 0x000fe20009000826 */
        /* <DEDUP_REMOVED lines=8> */
[----:B------:R-:W-:Y:S01]  /*6610*/  MUFU.EX2 R83, R83 ;  /* 0x0000005300537308 */ /* 0x000fe20000000800 */
[----:B------:R-:W-:-:S07]  /*6620*/  SEL R28, R28, 0xff800000, P0 ;  /* 0xff8000001c1c7807 */ /* 0x000fce0000000000 */
[----:B------:R-:W-:Y:S08]  /*6630*/  MUFU.EX2 R94, R94 ;  /* 0x0000005e005e7308 */ /* 0x000ff00000000800 */
[----:B------:R-:W4:Y:S01]  /*6640*/  MUFU.EX2 R95, R95 ;  /* 0x0000005f005f7308 */ /* 0x000f220000000800 */
[----:B-1----:R-:W-:Y:S01]  /*6650*/  FFMA2 R66, R24.F32x2.HI_LO, UR10.F32, -R4.F32x2.HI_LO ;  /* 0x0000000a18427c49 */ /* 0x002fe20009000804 */
[----:B------:R-:W-:Y:S01]  /*6660*/  F2FP.F16.F32.PACK_AB R24, R87, R86 ;  /* 0x000000565718723e */ /* 0x000fe200000000ff */
[----:B------:R-:W-:-:S05]  /*6670*/  FFMA2 R26, R26.F32x2.HI_LO, UR10.F32, -R6.F32x2.HI_LO ;  /* 0x0000000a1a1a7c49 */ /* 0x000fca0009000806 */
[----:B------:R-:W-:Y:S01]  /*6680*/  MUFU.EX2 R104, R104 ;  /* 0x0000006800687308 */ /* 0x000fe20000000800 */
[----:B------:R-:W1:Y:S01]  /*6690*/  LDS.128 R4, [R69+UR4+0x26560] ;  /* 0x0265600445047984 */ /* 0x000e620008000c00 */
[----:B---3--:R-:W-:Y:S01]  /*66a0*/  FFMA2 R62, R12.F32x2.HI_LO, UR10.F32, -R8.F32x2.HI_LO ;  /* 0x0000000a0c3e7c49 */ /* 0x008fe20009000808 */
[----:B------:R-:W-:Y:S01]  /*66b0*/  F2FP.F16.F32.PACK_AB R25, R89, R88 ;  /* 0x000000585919723e */ /* 0x000fe200000000ff */
[----:B------:R-:W-:Y:S02]  /*66c0*/  FFMA2 R14, R14.F32x2.HI_LO, UR10.F32, -R10.F32x2.HI_LO ;  /* 0x0000000a0e0e7c49 */ /* 0x000fe4000900080a */
[----:B------:R-:W3:Y:S01]  /*66d0*/  LDS.128 R8, [R69+UR4+0x26570] ;  /* 0x0265700445087984 */ /* 0x000ee20008000c00 */
[----:B--2---:R-:W-:Y:S01]  /*66e0*/  FFMA2 R16, R20.F32x2.HI_LO, UR10.F32, -R16.F32x2.HI_LO ;  /* 0x0000000a14107c49 */ /* 0x004fe20009000810 */
[----:B------:R-:W2:Y:S01]  /*66f0*/  MUFU.EX2 R105, R105 ;  /* 0x0000006900697308 */ /* 0x000ea20000000800 */
[----:B------:R-:W-:Y:S01]  /*6700*/  FFMA2 R18, R22.F32x2.HI_LO, UR10.F32, -R18.F32x2.HI_LO ;  /* 0x0000000a16127c49 */ /* 0x000fe20009000812 */
[----:B-----5:R-:W-:-:S02]  /*6710*/  F2FP.F16.F32.PACK_AB R22, R45, R44 ;  /* 0x0000002c2d16723e */ /* 0x020fc400000000ff */
[----:B------:R-:W-:Y:S02]  /*6720*/  F2FP.F16.F32.PACK_AB R23, R47, R46 ;  /* 0x0000002e2f17723e */ /* 0x000fe400000000ff */
[----:B------:R-:W-:Y:S02]  /*6730*/  F2FP.F16.F32.PACK_AB R20, R49, R48 ;  /* 0x000000303114723e */ /* 0x000fe400000000ff */
[----:B------:R-:W-:Y:S01]  /*6740*/  MUFU.EX2 R96, R60 ;  /* 0x0000003c00607308 */ /* 0x000fe20000000800 */
[----:B------:R-:W-:-:S07]  /*6750*/  F2FP.F16.F32.PACK_AB R21, R51, R50 ;  /* 0x000000323315723e */ /* 0x000fce00000000ff */
[----:B------:R-:W5:Y:S08]  /*6760*/  MUFU.EX2 R97, R61 ;  /* 0x0000003d00617308 */ /* 0x000f700000000800 */
[----:B------:R-:W-:Y:S08]  /*6770*/  MUFU.EX2 R100, R54 ;  /* 0x0000003600647308 */ /* 0x000ff00000000800 */
[----:B------:R-:W5:Y:S01]  /*6780*/  MUFU.EX2 R101, R55 ;  /* 0x0000003700657308 */ /* 0x000f620000000800 */
[----:B-1----:R-:W-:Y:S01]  /*6790*/  FFMA2 R70, R30.F32x2.HI_LO, UR10.F32, -R6.F32x2.HI_LO ;  /* 0x0000000a1e467c49 */ /* 0x002fe20009000806 */
[----:B------:R-:W-:Y:S01]  /*67a0*/  F2FP.F16.F32.PACK_AB R30, R93, R92 ;  /* 0x0000005c5d1e723e */ /* 0x000fe200000000ff */
[----:B------:R-:W-:Y:S01]  /*67b0*/  FFMA2 R4, R28.F32x2.HI_LO, UR10.F32, -R4.F32x2.HI_LO ;  /* 0x0000000a1c047c49 */ /* 0x000fe20009000804 */
[----:B------:R-:W-:Y:S01]  /*67c0*/  F2FP.F16.F32.PACK_AB R31, R103, R102 ;  /* 0x00000066671f723e */ /* 0x000fe200000000ff */
[----:B---3--:R-:W-:Y:S01]  /*67d0*/  FFMA2 R8, R32.F32x2.HI_LO, UR10.F32, -R8.F32x2.HI_LO ;  /* 0x0000000a20087c49 */ /* 0x008fe20009000808 */
[----:B----4-:R-:W-:Y:S01]  /*67e0*/  F2FP.F16.F32.PACK_AB R28, R95, R94 ;  /* 0x0000005e5f1c723e */ /* 0x010fe200000000ff */
[----:B------:R-:W-:Y:S01]  /*67f0*/  FFMA2 R10, R34.F32x2.HI_LO, UR10.F32, -R10.F32x2.HI_LO ;  /* 0x0000000a220a7c49 */ /* 0x000fe2000900080a */
[----:B------:R-:W-:Y:S01]  /*6800*/  MUFU.EX2 R2, R2 ;  /* 0x0000000200027308 */ /* 0x000fe20000000800 */
[----:B--2---:R-:W-:-:S02]  /*6810*/  F2FP.F16.F32.PACK_AB R29, R105, R104 ;  /* 0x00000068691d723e */ /* 0x004fc400000000ff */
[----:B-----5:R-:W-:Y:S02]  /*6820*/  F2FP.F16.F32.PACK_AB R34, R97, R96 ;  /* 0x000000606122723e */ /* 0x020fe400000000ff */
[----:B------:R-:W-:Y:S02]  /*6830*/  F2FP.F16.F32.PACK_AB R35, R99, R98 ;  /* 0x000000626323723e */ /* 0x000fe400000000ff */
[----:B------:R-:W-:Y:S01]  /*6840*/  F2FP.F16.F32.PACK_AB R32, R91, R90 ;  /* 0x0000005a5b20723e */ /* 0x000fe200000000ff */
[----:B------:R-:W1:Y:S01]  /*6850*/  MUFU.EX2 R3, R3 ;  /* 0x0000000300037308 */ /* 0x000e620000000800 */
[----:B------:R-:W-:-:S07]  /*6860*/  F2FP.F16.F32.PACK_AB R33, R101, R100 ;  /* 0x000000646521723e */ /* 0x000fce00000000ff */
[----:B------:R-:W-:Y:S08]  /*6870*/  MUFU.EX2 R52, R52 ;  /* 0x0000003400347308 */ /* 0x000ff00000000800 */
[----:B------:R-:W2:Y:S01]  /*6880*/  MUFU.EX2 R53, R53 ;  /* 0x0000003500357308 */ /* 0x000ea20000000800 */
[----:B-1----:R-:W-:-:S07]  /*6890*/  F2FP.F16.F32.PACK_AB R6, R3, R2 ;  /* 0x000000020306723e */ /* 0x002fce00000000ff */
[----:B------:R-:W-:Y:S08]  /*68a0*/  MUFU.EX2 R54, R40 ;  /* 0x0000002800367308 */ /* 0x000ff00000000800 */
[----:B------:R-:W-:Y:S01]  /*68b0*/  MUFU.EX2 R55, R41 ;  /* 0x0000002900377308 */ /* 0x000fe20000000800 */
[----:B--2---:R-:W-:-:S07]  /*68c0*/  F2FP.F16.F32.PACK_AB R7, R53, R52 ;  /* 0x000000343507723e */ /* 0x004fce00000000ff */
[----:B------:R-:W-:Y:S08]  /*68d0*/  MUFU.EX2 R56, R42 ;  /* 0x0000002a00387308 */ /* 0x000ff00000000800 */
[----:B------:R-:W-:Y:S08]  /*68e0*/  MUFU.EX2 R57, R43 ;  /* 0x0000002b00397308 */ /* 0x000ff00000000800 */
[----:B------:R1:W-:Y:S08]  /*68f0*/  MUFU.EX2 R58, R36 ;  /* 0x00000024003a7308 */ /* 0x0003f00000000800 */
[----:B------:R2:W-:Y:S08]  /*6900*/  MUFU.EX2 R59, R37 ;  /* 0x00000025003b7308 */ /* 0x0005f00000000800 */
[----:B------:R3:W-:Y:S01]  /*6910*/  MUFU.EX2 R60, R38 ;  /* 0x00000026003c7308 */ /* 0x0007e20000000800 */
[----:B-1----:R-:W-:-:S07]  /*6920*/  IMAD.U32 R36, RZ, RZ, UR6 ;  /* 0x00000006ff247e24 */ /* 0x002fce000f8e00ff */
[----:B------:R-:W-:Y:S01]  /*6930*/  MUFU.EX2 R61, R39 ;  /* 0x00000027003d7308 */ /* 0x000fe20000000800 */
[----:B--2---:R-:W-:-:S07]  /*6940*/  @!P2 IMAD.MOV.U32 R37, RZ, RZ, 0x1 ;  /* 0x00000001ff25a424 */ /* 0x004fce00078e00ff */
[----:B------:R-:W-:Y:S01]  /*6950*/  MUFU.EX2 R62, R62 ;  /* 0x0000003e003e7308 */ /* 0x000fe20000000800 */
[----:B---3--:R-:W-:-:S07]  /*6960*/  @P1 IMAD.MOV.U32 R38, RZ, RZ, 0x1 ;  /* 0x00000001ff261424 */ /* 0x008fce00078e00ff */
[----:B------:R-:W-:Y:S08]  /*6970*/  MUFU.EX2 R63, R63 ;  /* 0x0000003f003f7308 */ /* 0x000ff00000000800 */
[----:B------:R-:W-:Y:S08]  /*6980*/  MUFU.EX2 R64, R14 ;  /* 0x0000000e00407308 */ /* 0x000ff00000000800 */
[----:B------:R-:W-:Y:S08]  /*6990*/  MUFU.EX2 R65, R15 ;  /* 0x0000000f00417308 */ /* 0x000ff00000000800 */
[----:B------:R-:W-:Y:S08]  /*69a0*/  MUFU.EX2 R66, R66 ;  /* 0x0000004200427308 */ /* 0x000ff00000000800 */
[----:B------:R-:W1:Y:S08]  /*69b0*/  MUFU.EX2 R67, R67 ;  /* 0x0000004300437308 */ /* 0x000e700000000800 */
[----:B------:R2:W-:Y:S08]  /*69c0*/  MUFU.EX2 R78, R26 ;  /* 0x0000001a004e7308 */ /* 0x0005f00000000800 */
[----:B------:R3:W4:Y:S01]  /*69d0*/  MUFU.EX2 R79, R27 ;  /* 0x0000001b004f7308 */ /* 0x0007220000000800 */
[----:B-1----:R-:W-:-:S07]  /*69e0*/  F2FP.F16.F32.PACK_AB R14, R67, R66 ;  /* 0x00000042430e723e */ /* 0x002fce00000000ff */
[----:B------:R-:W-:Y:S01]  /*69f0*/  MUFU.EX2 R72, R16 ;  /* 0x0000001000487308 */ /* 0x000fe20000000800 */
[----:B--2---:R-:W-:-:S07]  /*6a00*/  F2FP.F16.F32.PACK_AB R26, R83, R82 ;  /* 0x00000052531a723e */ /* 0x004fce00000000ff */
[----:B------:R-:W1:Y:S01]  /*6a10*/  MUFU.EX2 R73, R17 ;  /* 0x0000001100497308 */ /* 0x000e620000000800 */
[----:B---3--:R-:W-:Y:S02]  /*6a20*/  F2FP.F16.F32.PACK_AB R27, R85, R84 ;  /* 0x00000054551b723e */ /* 0x008fe400000000ff */
[----:B----4-:R-:W-:Y:S02]  /*6a30*/  F2FP.F16.F32.PACK_AB R15, R79, R78 ;  /* 0x0000004e4f0f723e */ /* 0x010fe400000000ff */
[----:B------:R-:W-:Y:S03]  /*6a40*/  STTM.x16 tmem[UR11], R20 ;  /* 0x00000014000079ed */ /* 0x000fe6000824000b */
[----:B------:R-:W-:Y:S08]  /*6a50*/  MUFU.EX2 R80, R18 ;  /* 0x0000001200507308 */ /* 0x000ff00000000800 */
[----:B------:R-:W2:Y:S01]  /*6a60*/  MUFU.EX2 R81, R19 ;  /* 0x0000001300517308 */ /* 0x000ea20000000800 */
[----:B-1----:R-:W-:-:S07]  /*6a70*/  F2FP.F16.F32.PACK_AB R12, R73, R72 ;  /* 0x00000048490c723e */ /* 0x002fce00000000ff */
[----:B------:R1:W-:Y:S08]  /*6a80*/  MUFU.EX2 R68, R8 ;  /* 0x0000000800447308 */ /* 0x0003f00000000800 */
[----:B------:R3:W4:Y:S01]  /*6a90*/  MUFU.EX2 R69, R9 ;  /* 0x0000000900457308 */ /* 0x0007220000000800 */
[----:B--2---:R-:W-:-:S07]  /*6aa0*/  F2FP.F16.F32.PACK_AB R13, R81, R80 ;  /* 0x00000050510d723e */ /* 0x004fce00000000ff */
[----:B------:R2:W-:Y:S01]  /*6ab0*/  MUFU.EX2 R74, R10 ;  /* 0x0000000a004a7308 */ /* 0x0005e20000000800 */
[----:B-1----:R-:W-:-:S07]  /*6ac0*/  F2FP.F16.F32.PACK_AB R8, R63, R62 ;  /* 0x0000003e3f08723e */ /* 0x002fce00000000ff */
[----:B------:R1:W5:Y:S01]  /*6ad0*/  MUFU.EX2 R75, R11 ;  /* 0x0000000b004b7308 */ /* 0x0003620000000800 */
[----:B---3--:R-:W-:Y:S02]  /*6ae0*/  F2FP.F16.F32.PACK_AB R9, R65, R64 ;  /* 0x000000404109723e */ /* 0x008fe400000000ff */
[----:B----4-:R-:W-:-:S05]  /*6af0*/  F2FP.F16.F32.PACK_AB R18, R69, R68 ;  /* 0x000000444512723e */ /* 0x010fca00000000ff */
[----:B------:R3:W-:Y:S01]  /*6b00*/  MUFU.EX2 R76, R4 ;  /* 0x00000004004c7308 */ /* 0x0007e20000000800 */
[----:B--2---:R-:W-:-:S07]  /*6b10*/  F2FP.F16.F32.PACK_AB R10, R59, R58 ;  /* 0x0000003a3b0a723e */ /* 0x004fce00000000ff */
[----:B------:R2:W4:Y:S01]  /*6b20*/  MUFU.EX2 R77, R5 ;  /* 0x00000005004d7308 */ /* 0x0005220000000800 */
[----:B-1----:R-:W-:Y:S02]  /*6b30*/  F2FP.F16.F32.PACK_AB R11, R61, R60 ;  /* 0x0000003c3d0b723e */ /* 0x002fe400000000ff */
[----:B-----5:R-:W-:-:S05]  /*6b40*/  F2FP.F16.F32.PACK_AB R19, R75, R74 ;  /* 0x0000004a4b13723e */ /* 0x020fca00000000ff */
[----:B------:R-:W-:Y:S01]  /*6b50*/  MUFU.EX2 R70, R70 ;  /* 0x0000004600467308 */ /* 0x000fe20000000800 */
[----:B---3--:R-:W-:-:S07]  /*6b60*/  F2FP.F16.F32.PACK_AB R4, R55, R54 ;  /* 0x000000363704723e */ /* 0x008fce00000000ff */
[----:B------:R-:W1:Y:S01]  /*6b70*/  MUFU.EX2 R71, R71 ;  /* 0x0000004700477308 */ /* 0x000e620000000800 */
[----:B--2---:R-:W-:Y:S02]  /*6b80*/  F2FP.F16.F32.PACK_AB R5, R57, R56 ;  /* 0x000000383905723e */ /* 0x004fe400000000ff */
[----:B----4-:R-:W-:Y:S02]  /*6b90*/  F2FP.F16.F32.PACK_AB R16, R77, R76 ;  /* 0x0000004c4d10723e */ /* 0x010fe400000000ff */
[----:B-1----:R-:W-:-:S04]  /*6ba0*/  F2FP.F16.F32.PACK_AB R17, R71, R70 ;  /* 0x000000464711723e */ /* 0x002fc800000000ff */
[----:B------:R1:W-:Y:S01]  /*6bb0*/  STTM.x16 tmem[UR7+0x20], R4 ;  /* 0x00002004000079ed */ /* 0x0003e20008240007 */
[----:B------:R-:W2:Y:S01]  /*6bc0*/  FENCE.VIEW.ASYNC.T ;  /* 0x00000000000073c6 */ /* 0x000ea20000000200 */
[----:B------:R3:W-:Y:S06]  /*6bd0*/  MEMBAR.ALL.CTA ;  /* 0x0000000000007992 */ /* 0x0007ec0000008000 */
[----:B---3--:R-:W2:Y:S02]  /*6be0*/  FENCE.VIEW.ASYNC.S ;  /* 0x00000000000073c6 */ /* 0x008ea40000000000 */
[----:B--2---:R-:W-:Y:S06]  /*6bf0*/  BAR.SYNC.DEFER_BLOCKING 0x3, 0x100 ;  /* 0x00c4000000007b1d */ /* 0x004fec0000010000 */
[----:B------:R2:W-:Y:S01]  /*6c00*/  @P1 SYNCS.ARRIVE.TRANS64.ART0 RZ, [UR4+0x68], R38 ;  /* 0x00006826ffff19a7 */ /* 0x0005e20008500004 */
[----:B------:R-:W-:Y:S01]  /*6c10*/  UMOV UR4, UR17 ;  /* 0x0000001100047c82 */ /* 0x000fe20008000000 */
[----:B-1----:R-:W-:Y:S01]  /*6c20*/  IMAD.U32 R4, RZ, RZ, UR5 ;  /* 0x00000005ff047e24 */ /* 0x002fe2000f8e00ff */
[----:B------:R2:W-:Y:S01]  /*6c30*/  @!P2 SYNCS.ARRIVE.TRANS64.ART0 RZ, [UR9+0x40], R37 ;  /* 0x00004025ffffa9a7 */ /* 0x0005e20008500009 */
[----:B------:R-:W1:Y:S02]  /*6c40*/  SYNCS.PHASECHK.TRANS64.TRYWAIT P1, [UR4+0x50], R36 ;  /* 0x00005024ff0075a7 */ /* 0x000e640008021104 */
[----:B-12---:R-:W-:Y:S05]  /*6c50*/  @!P1 BRA `(.L_x_56) ;  /* 0x0000003400489947 */ /* 0x006fea0003800000 */
.L_x_138:
[----:B------:R-:W2:Y:S01]  /*6c60*/  SYNCS.PHASECHK.TRANS64.TRYWAIT P1, [UR4+0x70], R4 ;  /* 0x00007004ff0075a7 */ /* 0x000ea20008021104 */
[----:B------:R-:W3:Y:S02]  /*6c70*/  S2R R109, SR_TID.X ;  /* 0x00000000006d7919 */ /* 0x000ee40000002100 */
[----:B---3--:R-:W-:-:S05]  /*6c80*/  SHF.R.U32.HI R126, RZ, 0x2, R109 ;  /* 0x00000002ff7e7819 */ /* 0x008fca000001166d */
[----:B------:R-:W-:-:S05]  /*6c90*/  IMAD R124, R109, 0x10000, R126 ;  /* 0x000100006d7c7824 */ /* 0x000fca00078e027e */
[----:B------:R-:W-:-:S04]  /*6ca0*/  LOP3.LUT R124, R124, 0x600020, RZ, 0xc0, !PT ;  /* 0x006000207c7c7812 */ /* 0x000fc800078ec0ff */
[----:B------:R-:W-:Y:S01]  /*6cb0*/  R2UR UR6, R124 ;  /* 0x000000007c0672ca */ /* 0x000fe200000e0000 */
[----:B--2---:R-:W-:-:S14]  /*6cc0*/  @!P1 BRA `(.L_x_57) ;  /* 0x00000034004c9947 */ /* 0x004fdc0003800000 */
.L_x_140:
[----:B-1----:R-:W1:Y:S01]  /*6cd0*/  LDTM.x32 R4, tmem[UR6+0xe0] ;  /* 0x0000e006000479ee */ /* 0x002e6200082c0000 */
[----:B------:R-:W-:Y:S01]  /*6ce0*/  NOP ;  /* 0x0000000000007918 */ /* 0x000fe20000000000 */
[----:B-1----:R-:W-:Y:S01]  /*6cf0*/  BAR.SYNC.DEFER_BLOCKING 0x3, 0x100 ;  /* 0x00c4000000007b1d */ /* 0x002fe20000010000 */
[----:B------:R-:W-:Y:S01]  /*6d00*/  USHF.L.U32 UR5, UR14, 0x1f, URZ ;  /* 0x0000001f0e057899 */ /* 0x000fe200080006ff */
[----:B------:R-:W-:Y:S01]  /*6d10*/  IMAD.SHL.U32 R125, R109, 0x40, RZ ;  /* 0x000000406d7d7824 */ /* 0x000fe200078e00ff */
[----:B------:R-:W-:-:S04]  /*6d20*/  UIADD3 UR7, UPT, UPT, UR8, 0x1, URZ ;  /* 0x0000000108077890 */ /* 0x000fc8000fffe0ff */
[----:B------:R-:W-:Y:S01]  /*6d30*/  IMAD.U32 R111, RZ, RZ, UR5 ;  /* 0x00000005ff6f7e24 */ /* 0x000fe2000f8e00ff */
[----:B------:R-:W-:-:S04]  /*6d40*/  LOP3.LUT R125, R125, 0x1fc0, RZ, 0xc0, !PT ;  /* 0x00001fc07d7d7812 */ /* 0x000fc800078ec0ff */
[----:B------:R-:W-:Y:S01]  /*6d50*/  LOP3.LUT R126, R125, 0x20, R126, 0xf8, !PT ;  /* 0x000000207d7e7812 */ /* 0x000fe200078ef87e */
[----:B------:R-:W1:Y:S04]  /*6d60*/  LDS.128 R112, [R110+UR4+0x26810] ;  /* 0x026810046e707984 */ /* 0x000e680008000c00 */
[----:B------:R-:W2:Y:S04]  /*6d70*/  LDS.128 R40, [R110+UR4+0x26800] ;  /* 0x026800046e287984 */ /* 0x000ea80008000c00 */
[----:B------:R-:W3:Y:S04]  /*6d80*/  LDS.128 R36, [R110+UR4+0x26830] ;  /* 0x026830046e247984 */ /* 0x000ee80008000c00 */
[----:B------:R-:W4:Y:S04]  /*6d90*/  LDS.128 R120, [R110+UR4+0x26820] ;  /* 0x026820046e787984 */ /* 0x000f280008000c00 */
[----:B------:R-:W5:Y:S01]  /*6da0*/  LDS.128 R116, [R110+UR4+0x26850] ;  /* 0x026850046e747984 */ /* 0x000f620008000c00 */
[----:B-1----:R-:W-:-:S02]  /*6db0*/  FADD2 R8, R8.F32x2.HI_LO, -R112.F32x2.HI_LO ;  /* 0x800000700808724b */ /* 0x002fc40000000000 */
[----:B------:R-:W-:Y:S02]  /*6dc0*/  FADD2 R10, R10.F32x2.HI_LO, -R114.F32x2.HI_LO ;  /* 0x800000720a0a724b */ /* 0x000fe40000000000 */
[----:B------:R-:W-:Y:S01]  /*6dd0*/  FMUL2 R8, R44.F32x2.HI_LO, R8.F32x2.HI_LO ;  /* 0x000000082c08724a */ /* 0x000fe20000000000 */
[----:B------:R-:W1:Y:S01]  /*6de0*/  LDS.128 R112, [R110+UR4+0x26840] ;  /* 0x026840046e707984 */ /* 0x000e620008000c00 */
[----:B------:R-:W-:Y:S02]  /*6df0*/  FMUL2 R10, R46.F32x2.HI_LO, R10.F32x2.HI_LO ;  /* 0x0000000a2e0a724a */ /* 0x000fe40000000000 */
[----:B--2---:R-:W-:Y:S01]  /*6e00*/  FADD2 R40, R4.F32x2.HI_LO, -R40.F32x2.HI_LO ;  /* 0x800000280428724b */ /* 0x004fe20000000000 */
[----:B------:R-:W2:Y:S01]  /*6e10*/  LDS.128 R44, [R110+UR4+0x26870] ;  /* 0x026870046e2c7984 */ /* 0x000ea20008000c00 */
[----:B------:R-:W-:Y:S02]  /*6e20*/  FADD2 R42, R6.F32x2.HI_LO, -R42.F32x2.HI_LO ;  /* 0x8000002a062a724b */ /* 0x000fe40000000000 */
[----:B------:R-:W-:Y:S01]  /*6e30*/  FMUL2 R40, R48.F32x2.HI_LO, R40.F32x2.HI_LO ;  /* 0x000000283028724a */ /* 0x000fe20000000000 */
[----:B------:R1:W2:Y:S01]  /*6e40*/  LDS.128 R4, [R110+UR4+0x26860] ;  /* 0x026860046e047984 */ /* 0x0002a20008000c00 */
[----:B------:R1:W2:Y:S01]  /*6e50*/  SYNCS.PHASECHK.TRANS64.TRYWAIT P1, [UR4+0x88], R111 ;  /* 0x0000886fff0075a7 */ /* 0x0002a20008021104 */
[----:B------:R-:W-:Y:S01]  /*6e60*/  IADD3 R48, PT, PT, R126, UR4, R126 ;  /* 0x000000047e307c10 */ /* 0x000fe2000fffe07e */
[----:B---3--:R-:W-:-:S02]  /*6e70*/  FADD2 R16, R16.F32x2.HI_LO, -R36.F32x2.HI_LO ;  /* 0x800000241010724b */ /* 0x008fc40000000000 */
[----:B------:R-:W-:Y:S01]  /*6e80*/  FADD2 R18, R18.F32x2.HI_LO, -R38.F32x2.HI_LO ;  /* 0x800000261212724b */ /* 0x000fe20000000000 */
[C---:B------:R-:W-:Y:S01]  /*6e90*/  IADD3 R126, PT, PT, R48.reuse, 0x22430, RZ ;  /* 0x00022430307e7810 */ /* 0x040fe20007ffe0ff */
[----:B------:R-:W-:Y:S02]  /*6ea0*/  VIADD R125, R48, 0x22420 ;  /* 0x00022420307d7836 */ /* 0x000fe40000000000 */
[----:B------:R-:W-:Y:S02]  /*6eb0*/  FMUL2 R16, R82.F32x2.HI_LO, R16.F32x2.HI_LO ;  /* 0x000000105210724a */ /* 0x000fe40000000000 */
[----:B------:R-:W-:Y:S01]  /*6ec0*/  VIADD R127, R48, 0x1e430 ;  /* 0x0001e430307f7836 */ /* 0x000fe20000000000 */
[----:B------:R-:W-:Y:S01]  /*6ed0*/  SHF.R.U32.HI R37, RZ, 0x3, R126 ;  /* 0x00000003ff257819 */ /* 0x000fe2000001167e */
[----:B------:R-:W-:Y:S01]  /*6ee0*/  FMUL2 R18, R84.F32x2.HI_LO, R18.F32x2.HI_LO ;  /* 0x000000125412724a */ /* 0x000fe20000000000 */
[----:B------:R-:W-:Y:S01]  /*6ef0*/  SHF.R.U32.HI R36, RZ, 0x3, R125 ;  /* 0x00000003ff247819 */ /* 0x000fe2000001167d */
[----:B------:R-:W-:Y:S01]  /*6f00*/  VIADD R84, R48, 0x1e410 ;  /* 0x0001e41030547836 */ /* 0x000fe20000000000 */
[----:B------:R-:W-:Y:S01]  /*6f10*/  LOP3.LUT R126, R126, 0x70, R37, 0x78, !PT ;  /* 0x000000707e7e7812 */ /* 0x000fe200078e7825 */
[----:B----4-:R-:W-:Y:S01]  /*6f20*/  FADD2 R12, R12.F32x2.HI_LO, -R120.F32x2.HI_LO ;  /* 0x800000780c0c724b */ /* 0x010fe20000000000 */
[----:B------:R-:W-:Y:S01]  /*6f30*/  LOP3.LUT R125, R125, 0x70, R36, 0x78, !PT ;  /* 0x000000707d7d7812 */ /* 0x000fe200078e7824 */
[C---:B------:R-:W-:Y:S01]  /*6f40*/  VIADD R36, R48.reuse, 0x22410 ;  /* 0x0002241030247836 */ /* 0x040fe20000000000 */
[----:B------:R-:W-:Y:S01]  /*6f50*/  IADD3 R37, PT, PT, R48, 0x22400, RZ ;  /* 0x0002240030257810 */ /* 0x000fe20007ffe0ff */
[----:B------:R-:W-:Y:S01]  /*6f60*/  FADD2 R14, R14.F32x2.HI_LO, -R122.F32x2.HI_LO ;  /* 0x8000007a0e0e724b */ /* 0x000fe20000000000 */
[----:B------:R-:W-:Y:S01]  /*6f70*/  IADD3 R128, PT, PT, R48, 0x1e420, RZ ;  /* 0x0001e42030807810 */ /* 0x000fe20007ffe0ff */
[----:B-----5:R-:W-:Y:S01]  /*6f80*/  FADD2 R24, R24.F32x2.HI_LO, -R116.F32x2.HI_LO ;  /* 0x800000741818724b */ /* 0x020fe20000000000 */
[----:B------:R-:W-:Y:S01]  /*6f90*/  SHF.R.U32.HI R83, RZ, 0x3, R36 ;  /* 0x00000003ff537819 */ /* 0x000fe20000011624 */
[----:B------:R-:W-:Y:S01]  /*6fa0*/  FADD2 R26, R26.F32x2.HI_LO, -R118.F32x2.HI_LO ;  /* 0x800000761a1a724b */ /* 0x000fe20000000000 */
[----:B------:R-:W-:Y:S01]  /*6fb0*/  SHF.R.U32.HI R82, RZ, 0x3, R37 ;  /* 0x00000003ff527819 */ /* 0x000fe20000011625 */
[----:B------:R-:W-:Y:S01]  /*6fc0*/  FMUL2 R42, R50.F32x2.HI_LO, R42.F32x2.HI_LO ;  /* 0x0000002a322a724a */ /* 0x000fe20000000000 */
[----:B------:R-:W-:Y:S01]  /*6fd0*/  IADD3 R48, PT, PT, R48, 0x1e400, RZ ;  /* 0x0001e40030307810 */ /* 0x000fe20007ffe0ff */
[----:B------:R-:W-:Y:S01]  /*6fe0*/  FMUL2 R86, R86.F32x2.HI_LO, R12.F32x2.HI_LO ;  /* 0x0000000c5656724a */ /* 0x000fe20000000000 */
[----:B------:R-:W-:Y:S01]  /*6ff0*/  LOP3.LUT R83, R36, 0x70, R83, 0x78, !PT ;  /* 0x0000007024537812 */ /* 0x000fe200078e7853 */
[----:B------:R-:W-:Y:S01]  /*7000*/  FMUL2 R88, R88.F32x2.HI_LO, R14.F32x2.HI_LO ;  /* 0x0000000e5858724a */ /* 0x000fe20000000000 */
[----:B------:R-:W-:Y:S01]  /*7010*/  LOP3.LUT R82, R37, 0x70, R82, 0x78, !PT ;  /* 0x0000007025527812 */ /* 0x000fe200078e7852 */
[----:B------:R-:W-:Y:S01]  /*7020*/  FMUL2 R92, R92.F32x2.HI_LO, R24.F32x2.HI_LO ;  /* 0x000000185c5c724a */ /* 0x000fe20000000000 */
[----:B------:R-:W-:Y:S01]  /*7030*/  SHF.R.U32.HI R36, RZ, 0x3, R127 ;  /* 0x00000003ff247819 */ /* 0x000fe2000001167f */
[----:B-1----:R-:W-:Y:S01]  /*7040*/  FADD2 R20, R20.F32x2.HI_LO, -R112.F32x2.HI_LO ;  /* 0x800000701414724b */ /* 0x002fe20000000000 */
[----:B------:R-:W-:Y:S01]  /*7050*/  SHF.R.U32.HI R37, RZ, 0x3, R128 ;  /* 0x00000003ff257819 */ /* 0x000fe20000011680 */
[----:B------:R-:W-:Y:S01]  /*7060*/  FADD2 R22, R22.F32x2.HI_LO, -R114.F32x2.HI_LO ;  /* 0x800000721616724b */ /* 0x000fe20000000000 */
[----:B------:R-:W-:Y:S01]  /*7070*/  SHF.R.U32.HI R85, RZ, 0x3, R48 ;  /* 0x00000003ff557819 */ /* 0x000fe20000011630 */
[----:B--2---:R-:W-:Y:S01]  /*7080*/  FADD2 R32, R32.F32x2.HI_LO, -R44.F32x2.HI_LO ;  /* 0x8000002c2020724b */ /* 0x004fe20000000000 */
[----:B------:R-:W-:Y:S01]  /*7090*/  SHF.R.U32.HI R13, RZ, 0x3, R84 ;  /* 0x00000003ff0d7819 */ /* 0x000fe20000011654 */
[----:B------:R-:W-:Y:S01]  /*70a0*/  FADD2 R34, R34.F32x2.HI_LO, -R46.F32x2.HI_LO ;  /* 0x8000002e2222724b */ /* 0x000fe20000000000 */
[----:B------:R-:W-:Y:S01]  /*70b0*/  IADD3 R110, PT, PT, R110, UR4, RZ ;  /* 0x000000046e6e7c10 */ /* 0x000fe2000fffe0ff */
[----:B------:R-:W-:Y:S01]  /*70c0*/  FADD2 R28, R28.F32x2.HI_LO, -R4.F32x2.HI_LO ;  /* 0x800000041c1c724b */ /* 0x000fe20000000000 */
[----:B------:R-:W-:Y:S01]  /*70d0*/  SHF.R.U32.HI R4, RZ, 0x3, R109 ;  /* 0x00000003ff047819 */ /* 0x000fe2000001166d */
[----:B------:R-:W-:Y:S01]  /*70e0*/  FADD2 R30, R30.F32x2.HI_LO, -R6.F32x2.HI_LO ;  /* 0x800000061e1e724b */ /* 0x000fe20000000000 */
[----:B------:R-:W-:Y:S01]  /*70f0*/  LOP3.LUT R127, R127, 0x70, R36, 0x78, !PT ;  /* 0x000000707f7f7812 */ /* 0x000fe200078e7824 */
[----:B------:R-:W-:Y:S01]  /*7100*/  FMUL2 R102, R102.F32x2.HI_LO, R26.F32x2.HI_LO ;  /* 0x0000001a6666724a */ /* 0x000fe20000000000 */
[----:B------:R-:W-:Y:S01]  /*7110*/  LOP3.LUT R111, R4, 0x10, RZ, 0xc0, !PT ;  /* 0x00000010046f7812 */ /* 0x000fe200078ec0ff */
[----:B------:R-:W-:Y:S01]  /*7120*/  FMUL2 R20, R94.F32x2.HI_LO, R20.F32x2.HI_LO ;  /* 0x000000145e14724a */ /* 0x000fe20000000000 */
[----:B------:R-:W-:Y:S01]  /*7130*/  LOP3.LUT R128, R128, 0x70, R37, 0x78, !PT ;  /* 0x0000007080807812 */ /* 0x000fe200078e7825 */
[----:B------:R-:W-:Y:S01]  /*7140*/  FMUL2 R22, R104.F32x2.HI_LO, R22.F32x2.HI_LO ;  /* 0x000000166816724a */ /* 0x000fe20000000000 */
[----:B------:R-:W-:Y:S01]  /*7150*/  LOP3.LUT R85, R48, 0x70, R85, 0x78, !PT ;  /* 0x0000007030557812 */ /* 0x000fe200078e7855 */
[----:B------:R-:W-:Y:S01]  /*7160*/  FMUL2 R32, R96.F32x2.HI_LO, R32.F32x2.HI_LO ;  /* 0x000000206020724a */ /* 0x000fe20000000000 */
[----:B------:R-:W-:Y:S01]  /*7170*/  F2FP.F16.F32.PACK_AB R36, R41, R40 ;  /* 0x000000282924723e */ /* 0x000fe200000000ff */
[----:B------:R-:W-:Y:S01]  /*7180*/  FMUL2 R34, R98.F32x2.HI_LO, R34.F32x2.HI_LO ;  /* 0x000000226222724a */ /* 0x000fe20000000000 */
[----:B------:R-:W-:Y:S01]  /*7190*/  F2FP.F16.F32.PACK_AB R37, R43, R42 ;  /* 0x0000002a2b25723e */ /* 0x000fe200000000ff */
[----:B------:R-:W-:Y:S01]  /*71a0*/  FMUL2 R28, R90.F32x2.HI_LO, R28.F32x2.HI_LO ;  /* 0x0000001c5a1c724a */ /* 0x000fe20000000000 */
[----:B------:R-:W-:Y:S01]  /*71b0*/  LOP3.LUT R84, R84, 0x70, R13, 0x78, !PT ;  /* 0x0000007054547812 */ /* 0x000fe200078e780d */
[----:B------:R-:W-:Y:S01]  /*71c0*/  FMUL2 R30, R100.F32x2.HI_LO, R30.F32x2.HI_LO ;  /* 0x0000001e641e724a */ /* 0x000fe20000000000 */
[----:B------:R-:W-:Y:S01]  /*71d0*/  F2FP.F16.F32.PACK_AB R38, R9, R8 ;  /* 0x000000080926723e */ /* 0x000fe200000000ff */
[----:B------:R-:W-:Y:S01]  /*71e0*/  IMAD.IADD R111, R124, 0x1, -R111 ;  /* 0x000000017c6f7824 */ /* 0x000fe200078e0a6f */
[----:B------:R-:W-:-:S02]  /*71f0*/  F2FP.F16.F32.PACK_AB R39, R11, R10 ;  /* 0x0000000a0b27723e */ /* 0x000fc400000000ff */
[----:B------:R-:W-:Y:S02]  /*7200*/  F2FP.F16.F32.PACK_AB R42, R17, R16 ;  /* 0x00000010112a723e */ /* 0x000fe400000000ff */
[----:B------:R-:W-:Y:S02]  /*7210*/  F2FP.F16.F32.PACK_AB R43, R19, R18 ;  /* 0x00000012132b723e */ /* 0x000fe400000000ff */
[----:B------:R-:W-:Y:S02]  /*7220*/  F2FP.F16.F32.PACK_AB R40, R87, R86 ;  /* 0x000000565728723e */ /* 0x000fe400000000ff */
[----:B------:R-:W-:Y:S02]  /*7230*/  F2FP.F16.F32.PACK_AB R41, R89, R88 ;  /* 0x000000585929723e */ /* 0x000fe400000000ff */
[----:B------:R-:W-:Y:S02]  /*7240*/  F2FP.F16.F32.PACK_AB R46, R93, R92 ;  /* 0x0000005c5d2e723e */ /* 0x000fe400000000ff */
[----:B------:R-:W-:-:S02]  /*7250*/  F2FP.F16.F32.PACK_AB R47, R103, R102 ;  /* 0x00000066672f723e */ /* 0x000fc400000000ff */
[----:B------:R-:W-:Y:S02]  /*7260*/  F2FP.F16.F32.PACK_AB R44, R21, R20 ;  /* 0x00000014152c723e */ /* 0x000fe400000000ff */
[----:B------:R-:W-:Y:S02]  /*7270*/  F2FP.F16.F32.PACK_AB R45, R23, R22 ;  /* 0x00000016172d723e */ /* 0x000fe400000000ff */
[----:B------:R-:W-:Y:S02]  /*7280*/  F2FP.F16.F32.PACK_AB R50, R33, R32 ;  /* 0x000000202132723e */ /* 0x000fe400000000ff */
[----:B------:R-:W-:Y:S02]  /*7290*/  F2FP.F16.F32.PACK_AB R51, R35, R34 ;  /* 0x000000222333723e */ /* 0x000fe400000000ff */
[----:B------:R-:W-:Y:S02]  /*72a0*/  F2FP.F16.F32.PACK_AB R48, R29, R28 ;  /* 0x0000001c1d30723e */ /* 0x000fe400000000ff */
[----:B------:R-:W-:Y:S01]  /*72b0*/  F2FP.F16.F32.PACK_AB R49, R31, R30 ;  /* 0x0000001e1f31723e */ /* 0x000fe200000000ff */
[----:B------:R-:W-:Y:S06]  /*72c0*/  @!P1 BRA `(.L_x_58) ;  /* 0x0000002c00ec9947 */ /* 0x000fec0003800000 */
.L_x_142:
[----:B------:R-:W-:Y:S01]  /*72d0*/  R2UR UR6, R111 ;  /* 0x000000006f0672ca */ /* 0x000fe200000e0000 */
[----:B------:R-:W-:Y:S01]  /*72e0*/  STS.128 [R85], R36 ;  /* 0x0000002455007388 */ /* 0x000fe20000000c00 */
[----:B------:R-:W-:Y:S02]  /*72f0*/  R2UR UR5, R124 ;  /* 0x000000007c0572ca */ /* 0x000fe400000e0000 */
[----:B------:R-:W-:Y:S01]  /*7300*/  ELECT P1, URZ, PT ;  /* 0x0000000000ff782f */ /* 0x000fe20003820000 */
[----:B------:R-:W-:Y:S01]  /*7310*/  STS.128 [R84], R40 ;  /* 0x0000002854007388 */ /* 0x000fe20000000c00 */
[----:B------:R-:W-:Y:S02]  /*7320*/  UISETP.NE.AND UP0, UPT, UR7, 0x2, UPT ;  /* 0x000000020700788c */ /* 0x000fe4000bf05270 */
[----:B------:R-:W-:Y:S01]  /*7330*/  UIADD3 UR15, UPT, UPT, UR15, 0x1, URZ ;  /* 0x000000010f0f7890 */ /* 0x000fe2000fffe0ff */
[----:B------:R-:W-:Y:S01]  /*7340*/  STS.128 [R128], R44 ;  /* 0x0000002c80007388 */ /* 0x000fe20000000c00 */
[----:B------:R-:W-:-:S02]  /*7350*/  USEL UR8, UR7, URZ, UP0 ;  /* 0x000000ff07087287 */ /* 0x000fc40008000000 */
[----:B------:R-:W-:Y:S01]  /*7360*/  ULOP3.LUT UR14, UR14, 0x1, URZ, 0x3c, !UPT ;  /* 0x000000010e0e7892 */ /* 0x000fe2000f8e3cff */
[----:B------:R-:W-:Y:S01]  /*7370*/  STTM.x16 tmem[UR6+0xe0], R36 ;  /* 0x0000e024000079ed */ /* 0x000fe20008240006 */
[----:B------:R-:W-:Y:S01]  /*7380*/  STS.128 [R127], R48 ;  /* 0x000000307f007388 */ /* 0x000fe20000000c00 */
[----:B------:R-:W-:Y:S02]  /*7390*/  ULOP3.LUT UR16, UR16, 0x1, URZ, 0x3c, !UPT ;  /* 0x0000000110107892 */ /* 0x000fe4000f8e3cff */
[----:B------:R-:W-:Y:S01]  /*73a0*/  ULOP3.LUT UR13, UR13, 0x1, URZ, 0x3c, !UPT ;  /* 0x000000010d0d7892 */ /* 0x000fe2000f8e3cff */
[----:B-1----:R-:W1:Y:S01]  /*73b0*/  LDTM.x32 R4, tmem[UR5+0x120] ;  /* 0x00012005000479ee */ /* 0x002e6200082c0000 */
[----:B------:R-:W-:Y:S01]  /*73c0*/  NOP ;  /* 0x0000000000007918 */ /* 0x000fe20000000000 */
[----:B-1----:R-:W-:Y:S01]  /*73d0*/  BAR.SYNC.DEFER_BLOCKING 0x3, 0x100 ;  /* 0x00c4000000007b1d */ /* 0x002fe20000010000 */
[----:B------:R-:W-:-:S05]  /*73e0*/  R2UR UR5, R111 ;  /* 0x000000006f0572ca */ /* 0x000fca00000e0000 */
[----:B------:R-:W1:Y:S04]  /*73f0*/  LDS.128 R100, [R110+0x26900] ;  /* 0x026900006e647984 */ /* 0x000e680000000c00 */
[----:B------:R-:W2:Y:S04]  /*7400*/  LDS.128 R112, [R110+0x26910] ;  /* 0x026910006e707984 */ /* 0x000ea80000000c00 */
[----:B------:R-:W3:Y:S04]  /*7410*/  LDS.128 R96, [R110+0x26930] ;  /* 0x026930006e607984 */ /* 0x000ee80000000c00 */
[----:B------:R-:W4:Y:S04]  /*7420*/  LDS.128 R92, [R110+0x26920] ;  /* 0x026920006e5c7984 */ /* 0x000f280000000c00 */
[----:B------:R-:W5:Y:S04]  /*7430*/  LDS.128 R88, [R110+0x26950] ;  /* 0x026950006e587984 */ /* 0x000f680000000c00 */
[----:B------:R-:W5:Y:S04]  /*7440*/  LDS.128 R84, [R110+0x26940] ;  /* 0x026940006e547984 */ /* 0x000f680000000c00 */
[----:B------:R-:W5:Y:S04]  /*7450*/  LDS.128 R36, [R110+0x26970] ;  /* 0x026970006e247984 */ /* 0x000f680000000c00 */
[----:B------:R-:W5:Y:S01]  /*7460*/  LDS.128 R40, [R110+0x26960] ;  /* 0x026960006e287984 */ /* 0x000f620000000c00 */
[----:B-1----:R-:W-:-:S02]  /*7470*/  FADD2 R4, R4.F32x2.HI_LO, -R100.F32x2.HI_LO ;  /* 0x800000640404724b */ /* 0x002fc40000000000 */
[----:B------:R-:W-:Y:S02]  /*7480*/  FADD2 R6, R6.F32x2.HI_LO, -R102.F32x2.HI_LO ;  /* 0x800000660606724b */ /* 0x000fe40000000000 */
[----:B--2---:R-:W-:Y:S02]  /*7490*/  FADD2 R8, R8.F32x2.HI_LO, -R112.F32x2.HI_LO ;  /* 0x800000700808724b */ /* 0x004fe40000000000 */
[----:B------:R-:W-:Y:S02]  /*74a0*/  FADD2 R10, R10.F32x2.HI_LO, -R114.F32x2.HI_LO ;  /* 0x800000720a0a724b */ /* 0x000fe40000000000 */
[----:B---3--:R-:W-:Y:S02]  /*74b0*/  FADD2 R16, R16.F32x2.HI_LO, -R96.F32x2.HI_LO ;  /* 0x800000601010724b */ /* 0x008fe40000000000 */
[----:B------:R-:W-:Y:S02]  /*74c0*/  FADD2 R18, R18.F32x2.HI_LO, -R98.F32x2.HI_LO ;  /* 0x800000621212724b */ /* 0x000fe40000000000 */
[----:B----4-:R-:W-:-:S02]  /*74d0*/  FADD2 R12, R12.F32x2.HI_LO, -R92.F32x2.HI_LO ;  /* 0x8000005c0c0c724b */ /* 0x010fc40000000000 */
[----:B------:R-:W-:Y:S02]  /*74e0*/  FADD2 R14, R14.F32x2.HI_LO, -R94.F32x2.HI_LO ;  /* 0x8000005e0e0e724b */ /* 0x000fe40000000000 */
[----:B-----5:R-:W-:Y:S02]  /*74f0*/  FADD2 R24, R24.F32x2.HI_LO, -R88.F32x2.HI_LO ;  /* 0x800000581818724b */ /* 0x020fe40000000000 */
[----:B------:R-:W-:Y:S02]  /*7500*/  FADD2 R26, R26.F32x2.HI_LO, -R90.F32x2.HI_LO ;  /* 0x8000005a1a1a724b */ /* 0x000fe40000000000 */
[----:B------:R-:W-:Y:S02]  /*7510*/  FADD2 R20, R20.F32x2.HI_LO, -R84.F32x2.HI_LO ;  /* 0x800000541414724b */ /* 0x000fe40000000000 */
[----:B------:R-:W-:Y:S02]  /*7520*/  FADD2 R22, R22.F32x2.HI_LO, -R86.F32x2.HI_LO ;  /* 0x800000561616724b */ /* 0x000fe40000000000 */
[----:B------:R-:W-:-:S02]  /*7530*/  FMUL2 R4, R54.F32x2.HI_LO, R4.F32x2.HI_LO ;  /* 0x000000043604724a */ /* 0x000fc40000000000 */
[----:B------:R-:W-:Y:S02]  /*7540*/  FADD2 R32, R32.F32x2.HI_LO, -R36.F32x2.HI_LO ;  /* 0x800000242020724b */ /* 0x000fe40000000000 */
[----:B------:R-:W-:Y:S01]  /*7550*/  FADD2 R34, R34.F32x2.HI_LO, -R38.F32x2.HI_LO ;  /* 0x800000262222724b */ /* 0x000fe20000000000 */
[----:B------:R-:W-:Y:S01]  /*7560*/  F2FP.F16.F32.PACK_AB R4, R5, R4 ;  /* 0x000000040504723e */ /* 0x000fe200000000ff */
[----:B------:R-:W-:Y:S02]  /*7570*/  FADD2 R28, R28.F32x2.HI_LO, -R40.F32x2.HI_LO ;  /* 0x800000281c1c724b */ /* 0x000fe40000000000 */
[----:B------:R-:W-:Y:S02]  /*7580*/  FADD2 R30, R30.F32x2.HI_LO, -R42.F32x2.HI_LO ;  /* 0x8000002a1e1e724b */ /* 0x000fe40000000000 */
[----:B------:R-:W-:Y:S02]  /*7590*/  FMUL2 R2, R2.F32x2.HI_LO, R8.F32x2.HI_LO ;  /* 0x000000080202724a */ /* 0x000fe40000000000 */
[----:B------:R-:W-:-:S02]  /*75a0*/  FMUL2 R10, R52.F32x2.HI_LO, R10.F32x2.HI_LO ;  /* 0x0000000a340a724a */ /* 0x000fc40000000000 */
[----:B------:R-:W-:Y:S01]  /*75b0*/  FMUL2 R56, R56.F32x2.HI_LO, R6.F32x2.HI_LO ;  /* 0x000000063838724a */ /* 0x000fe20000000000 */
[----:B------:R-:W-:Y:S01]  /*75c0*/  F2FP.F16.F32.PACK_AB R6, R3, R2 ;  /* 0x000000020306723e */ /* 0x000fe200000000ff */
        /* <DEDUP_REMOVED lines=24> */
[----:B------:R1:W-:Y:S01]  /*7750*/  STS.128 [R82], R4 ;  /* 0x0000000452007388 */ /* 0x0003e20000000c00 */
[----:B------:R-:W-:-:S02]  /*7760*/  F2FP.F16.F32.PACK_AB R16, R29, R28 ;  /* 0x0000001c1d10723e */ /* 0x000fc400000000ff */
[----:B------:R-:W-:Y:S01]  /*7770*/  F2FP.F16.F32.PACK_AB R17, R31, R30 ;  /* 0x0000001e1f11723e */ /* 0x000fe200000000ff */
[----:B------:R1:W-:Y:S04]  /*7780*/  STS.128 [R83], R8 ;  /* 0x0000000853007388 */ /* 0x0003e80000000c00 */
[----:B------:R1:W-:Y:S01]  /*7790*/  STS.128 [R125], R12 ;  /* 0x0000000c7d007388 */ /* 0x0003e20000000c00 */
[----:B------:R1:W-:Y:S03]  /*77a0*/  STTM.x16 tmem[UR5+0x100], R4 ;  /* 0x00010004000079ed */ /* 0x0003e60008240005 */
[----:B------:R1:W-:Y:S01]  /*77b0*/  STS.128 [R126], R16 ;  /* 0x000000107e007388 */ /* 0x0003e20000000c00 */
[----:B------:R-:W-:-:S02]  /*77c0*/  USEL UR5, URZ, 0x1, UP0 ;  /* 0x00000001ff057887 */ /* 0x000fc40008000000 */
[----:B------:R-:W-:Y:S01]  /*77d0*/  UISETP.NE.AND UP0, UPT, UR15, URZ, UPT ;  /* 0x000000ff0f00728c */ /* 0x000fe2000bf05270 */
[----:B------:R-:W2:Y:S01]  /*77e0*/  FENCE.VIEW.ASYNC.T ;  /* 0x00000000000073c6 */ /* 0x000ea20000000200 */
[----:B------:R3:W-:Y:S06]  /*77f0*/  MEMBAR.ALL.CTA ;  /* 0x0000000000007992 */ /* 0x0007ec0000008000 */
[----:B---3--:R-:W2:Y:S01]  /*7800*/  FENCE.VIEW.ASYNC.S ;  /* 0x00000000000073c6 */ /* 0x008ea20000000000 */
[----:B------:R-:W-:Y:S01]  /*7810*/  ULOP3.LUT UR12, UR12, UR5, URZ, 0x3c, !UPT ;  /* 0x000000050c0c7292 */ /* 0x000fe2000f8e3cff */
[----:B--2---:R-:W-:Y:S06]  /*7820*/  BAR.SYNC.DEFER_BLOCKING 0x3, 0x100 ;  /* 0x00c4000000007b1d */ /* 0x004fec0000010000 */
[----:B------:R1:W-:Y:S01]  /*7830*/  @!P2 SYNCS.ARRIVE.TRANS64.ART0 RZ, [UR4+0x58], R107 ;  /* 0x0000586bffffa9a7 */ /* 0x0003e20008500004 */
[----:B------:R1:W-:Y:S01]  /*7840*/  @P1 SYNCS.ARRIVE.TRANS64.ART0 RZ, [UR4+0x80], R106 ;  /* 0x0000806affff19a7 */ /* 0x0003e20008500004 */
[----:B------:R-:W-:Y:S05]  /*7850*/  BRA.U UP0, `(.L_x_59) ;  /* 0xffffffe500287547 */ /* 0x000fea000b83ffff */
.L_x_53:
[----:B--2---:R-:W2:Y:S01]  /*7860*/  S2R R2, SR_CgaCtaId ;  /* 0x0000000000027919 */ /* 0x004ea20000008800 */
[----:B------:R-:W-:Y:S01]  /*7870*/  MOV R3, 0x400 ;  /* 0x0000040000037802 */ /* 0x000fe20000000f00 */
[----:B------:R-:W3:Y:S01]  /*7880*/  S2UR UR10, SR_CTAID.X ;  /* 0x00000000000a79c3 */ /* 0x000ee20000002500 */
[----:B------:R-:W4:Y:S02]  /*7890*/  S2R R23, SR_TID.X ;  /* 0x0000000000177919 */ /* 0x000f240000002100 */
[----:B--2---:R-:W-:-:S04]  /*78a0*/  LEA R2, R2, R3, 0x18 ;  /* 0x0000000302027211 */ /* 0x004fc800078ec0ff */
[----:B------:R-:W2:Y:S01]  /*78b0*/  SYNCS.PHASECHK.TRANS64.TRYWAIT P0, [R2+URZ+0x90], RZ ;  /* 0x000090ff020075a7 */ /* 0x000ea200080011ff */
[----:B----4-:R-:W-:Y:S01]  /*78c0*/  SHF.R.U32.HI R20, RZ, 0x7, R23 ;  /* 0x00000007ff147819 */ /* 0x010fe20000011617 */
[----:B-1----:R-:W-:-:S03]  /*78d0*/  IMAD.U32 R4, R23, 0x10000, RZ ;  /* 0x0001000017047824 */ /* 0x002fc600078e00ff */
[----:B------:R-:W-:-:S04]  /*78e0*/  LOP3.LUT R20, R20, 0x1, RZ, 0xc0, !PT ;  /* 0x0000000114147812 */ /* 0x000fc800078ec0ff */
[----:B------:R-:W-:-:S13]  /*78f0*/  R2UR UR4, R20 ;  /* 0x00000000140472ca */ /* 0x000fda00000e0000 */
[----:B------:R-:W-:-:S06]  /*7900*/  UIMAD UR7, UR4, 0x30, URZ ;  /* 0x00000030040778a4 */ /* 0x000fcc000f8e02ff */
[----:B------:R-:W-:-:S05]  /*7910*/  IMAD.U32 R3, RZ, RZ, UR7 ;  /* 0x00000007ff037e24 */ /* 0x000fca000f8e00ff */
[----:B------:R-:W-:-:S04]  /*7920*/  LOP3.LUT R3, R3, 0x600000, R4, 0xf8, !PT ;  /* 0x0060000003037812 */ /* 0x000fc800078ef804 */
[----:B------:R-:W-:-:S04]  /*7930*/  LOP3.LUT R3, R3, 0x80, RZ, 0xfc, !PT ;  /* 0x0000008003037812 */ /* 0x000fc800078efcff */
[----:B------:R-:W-:Y:S01]  /*7940*/  R2UR UR4, R3 ;  /* 0x00000000030472ca */ /* 0x000fe200000e0000 */
[----:B--23--:R-:W-:-:S14]  /*7950*/  @!P0 BRA `(.L_x_60) ;  /* 0x0000002800688947 */ /* 0x00cfdc0003800000 */
.L_x_143:
[C---:B------:R-:W-:Y:S01]  /*7960*/  IMAD.SHL.U32 R26, R23.reuse, 0x20, RZ ;  /* 0x00000020171a7824 */ /* 0x040fe200078e00ff */
[----:B------:R-:W2:Y:S01]  /*7970*/  LDTM.x16 R4, tmem[UR4] ;  /* 0x00000004000479ee */ /* 0x000ea20008240000 */
[----:B------:R-:W-:Y:S01]  /*7980*/  VIADD R21, R2, 0x18400 ;  /* 0x0001840002157836 */ /* 0x000fe20000000000 */
[----:B------:R-:W-:Y:S01]  /*7990*/  NOP ;  /* 0x0000000000007918 */ /* 0x000fe20000000000 */
[----:B------:R-:W-:Y:S01]  /*79a0*/  VIADD R20, R20, 0x1 ;  /* 0x0000000114147836 */ /* 0x000fe20000000000 */
[C---:B------:R-:W-:Y:S01]  /*79b0*/  LOP3.LUT R22, R26.reuse, 0xfe0, RZ, 0xc0, !PT ;  /* 0x00000fe01a167812 */ /* 0x040fe200078ec0ff */
[----:B------:R-:W3:Y:S01]  /*79c0*/  S2UR UR11, SR_CTAID.Y ;  /* 0x00000000000b79c3 */ /* 0x000ee20000002600 */
[----:B------:R-:W-:Y:S01]  /*79d0*/  LOP3.LUT R26, R26, 0x1000, RZ, 0xc0, !PT ;  /* 0x000010001a1a7812 */ /* 0x000fe200078ec0ff */
[----:B------:R-:W-:Y:S01]  /*79e0*/  IMAD.SHL.U32 R23, R23, 0x10, RZ ;  /* 0x0000001017177824 */ /* 0x000fe200078e00ff */
[----:B------:R-:W-:Y:S01]  /*79f0*/  R2UR UR5, R0 ;  /* 0x00000000000572ca */ /* 0x000fe200000e0000 */
[--C-:B------:R-:W-:Y:S01]  /*7a00*/  IMAD.IADD R22, R22, 0x1, R21.reuse ;  /* 0x0000000116167824 */ /* 0x100fe200078e0215 */
[----:B------:R-:W-:Y:S01]  /*7a10*/  USHF.L.U32 UR10, UR10, 0x7, URZ ;  /* 0x000000070a0a7899 */ /* 0x000fe200080006ff */
[----:B------:R-:W-:Y:S01]  /*7a20*/  IMAD.IADD R21, R26, 0x1, R21 ;  /* 0x000000011a157824 */ /* 0x000fe200078e0215 */
[----:B------:R-:W-:Y:S01]  /*7a30*/  LOP3.LUT R23, R23, 0x800, RZ, 0xc0, !PT ;  /* 0x0000080017177812 */ /* 0x000fe200078ec0ff */
[----:B------:R-:W-:Y:S01]  /*7a40*/  VIADD R24, R22, 0x10 ;  /* 0x0000001016187836 */ /* 0x000fe20000000000 */
[----:B------:R-:W-:Y:S01]  /*7a50*/  SHF.R.U32.HI R27, RZ, 0x3, R22 ;  /* 0x00000003ff1b7819 */ /* 0x000fe20000011616 */
[----:B------:R-:W4:Y:S03]  /*7a60*/  S2UR UR12, SR_CTAID.Z ;  /* 0x00000000000c79c3 */ /* 0x000f260000002700 */
[----:B------:R-:W-:-:S02]  /*7a70*/  SHF.R.U32.HI R25, RZ, 0x3, R24 ;  /* 0x00000003ff197819 */ /* 0x000fc40000011618 */
[----:B------:R-:W-:Y:S01]  /*7a80*/  LOP3.LUT R27, R22, 0x10, R27, 0x78, !PT ;  /* 0x00000010161b7812 */ /* 0x000fe200078e781b */
[----:B------:R-:W-:Y:S01]  /*7a90*/  ULOP3.LUT UP0, UR6, UR5, 0x3, URZ, 0xc0, !UPT ;  /* 0x0000000305067892 */ /* 0x000fe2000f80c0ff */
[----:B------:R-:W-:Y:S02]  /*7aa0*/  LOP3.LUT R25, R24, 0x10, R25, 0x78, !PT ;  /* 0x0000001018197812 */ /* 0x000fe400078e7819 */
[----:B--2---:R-:W-:Y:S01]  /*7ab0*/  F2FP.F16.F32.PACK_AB R11, R11, R10 ;  /* 0x0000000a0b0b723e */ /* 0x004fe200000000ff */
[C---:B------:R-:W-:Y:S01]  /*7ac0*/  IMAD.IADD R24, R26.reuse, 0x1, R27 ;  /* 0x000000011a187824 */ /* 0x040fe200078e021b */
[----:B------:R-:W-:Y:S01]  /*7ad0*/  F2FP.F16.F32.PACK_AB R19, R19, R18 ;  /* 0x000000121313723e */ /* 0x000fe200000000ff */
[----:B------:R-:W-:Y:S01]  /*7ae0*/  IMAD.IADD R25, R26, 0x1, R25 ;  /* 0x000000011a197824 */ /* 0x000fe200078e0219 */
[----:B------:R-:W-:Y:S02]  /*7af0*/  F2FP.F16.F32.PACK_AB R10, R9, R8 ;  /* 0x00000008090a723e */ /* 0x000fe400000000ff */
[----:B------:R-:W-:-:S02]  /*7b00*/  F2FP.F16.F32.PACK_AB R18, R17, R16 ;  /* 0x000000101112723e */ /* 0x000fc400000000ff */
[----:B------:R-:W-:Y:S02]  /*7b10*/  F2FP.F16.F32.PACK_AB R9, R7, R6 ;  /* 0x000000060709723e */ /* 0x000fe400000000ff */
[----:B------:R-:W-:Y:S02]  /*7b20*/  F2FP.F16.F32.PACK_AB R8, R5, R4 ;  /* 0x000000040508723e */ /* 0x000fe400000000ff */
[----:B------:R-:W-:Y:S02]  /*7b30*/  F2FP.F16.F32.PACK_AB R17, R15, R14 ;  /* 0x0000000e0f11723e */ /* 0x000fe400000000ff */
[----:B------:R-:W-:Y:S01]  /*7b40*/  F2FP.F16.F32.PACK_AB R16, R13, R12 ;  /* 0x0000000c0d10723e */ /* 0x000fe200000000ff */
[----:B------:R2:W-:Y:S04]  /*7b50*/  STS.128 [R24], R8 ;  /* 0x0000000818007388 */ /* 0x0005e80000000c00 */
[----:B------:R2:W-:Y:S01]  /*7b60*/  STS.128 [R25], R16 ;  /* 0x0000001019007388 */ /* 0x0005e20000000c00 */
[----:B------:R5:W-:Y:S06]  /*7b70*/  MEMBAR.ALL.CTA ;  /* 0x0000000000007992 */ /* 0x000bec0000008000 */
[----:B-----5:R-:W5:Y:S02]  /*7b80*/  FENCE.VIEW.ASYNC.S ;  /* 0x00000000000073c6 */ /* 0x020f640000000000 */
[----:B-----5:R2:W-:Y:S06]  /*7b90*/  BAR.SYNC.DEFER_BLOCKING R20, 0x80 ;  /* 0x000200140000751d */ /* 0x0205ec0000010000 */
[----:B---34-:R-:W-:Y:S05]  /*7ba0*/  BRA.U UP0, `(.L_x_61) ;  /* 0x0000000100387547 */ /* 0x018fea000b800000 */
[----:B------:R-:W3:Y:S01]  /*7bb0*/  LDCU.64 UR4, c[0x0][0x348] ;  /* 0x00006900ff0477ac */ /* 0x000ee20008000a00 */
[----:B------:R-:W-:Y:S01]  /*7bc0*/  PLOP3.LUT P0, PT, PT, PT, PT, 0x80, 0x8 ;  /* 0x000000000008781c */ /* 0x000fe20003f0f070 */
[----:B---3--:R-:W-:-:S04]  /*7bd0*/  UIADD3 UR4, UP0, UPT, UR4, 0x340, URZ ;  /* 0x0000034004047890 */ /* 0x008fc8000ff1e0ff */
[----:B------:R-:W-:-:S12]  /*7be0*/  UIADD3.X UR5, UPT, UPT, URZ, UR5, URZ, UP0, !UPT ;  /* 0x00000005ff057290 */ /* 0x000fd800087fe4ff */
.L_x_62:
[----:B------:R-:W-:Y:S02]  /*7bf0*/  PLOP3.LUT P1, PT, P1, P0, PT, 0xf2, 0x2f ;  /* 0x00000000002f781c */ /* 0x000fe40000f21e72 */
[----:B------:R-:W-:Y:S01]  /*7c00*/  @P0 R2UR P1, UR8, R21 ;  /* 0x00000000150802ca */ /* 0x000fe20000020000 */
[----:B------:R-:W-:-:S07]  /*7c10*/  UMOV UR9, UR7 ;  /* 0x0000000700097c82 */ /* 0x000fce0008000000 */
[----:B------:R-:W-:Y:S02]  /*7c20*/  @P0 PLOP3.LUT P0, PT, P1, PT, PT, 0x80, 0x8 ;  /* 0x000000000008081c */ /* 0x000fe40000f0f070 */
[----:B------:R-:W-:-:S03]  /*7c30*/  PLOP3.LUT P1, PT, PT, PT, PT, 0x80, 0x8 ;  /* 0x000000000008781c */ /* 0x000fc60003f2f070 */
[----:B------:R3:W-:Y:S08]  /*7c40*/  UTMASTG.4D [UR8], [UR4], desc[URZ] ;  /* 0x0000ff08040073b5 */ /* 0x0007f00008019000 */
[----:B---3--:R-:W-:Y:S05]  /*7c50*/  @P0 BRA.U.ANY `(.L_x_62) ;  /* 0xfffffffd00e40947 */ /* 0x008fea000393ffff */
[----:B------:R0:W-:Y:S01]  /*7c60*/  UTMACMDFLUSH ;  /* 0x00000000000079b7 */ /* 0x0001e20000000000 */
[----:B------:R-:W-:-:S04]  /*7c70*/  DEPBAR.LE SB0, 0x0 ;  /* 0x000080000000791a */ /* 0x000fc80000000000 */
[----:B------:R3:W-:Y:S06]  /*7c80*/  BAR.ARV R20, 0xa0 ;  /* 0x000280140000751d */ /* 0x0007ec0000002000 */
.L_x_61:
[----:B------:R4:W-:Y:S06]  /*7c90*/  MEMBAR.ALL.CTA ;  /* 0x0000000000007992 */ /* 0x0009ec0000008000 */
[----:B----4-:R-:W4:Y:S01]  /*7ca0*/  FENCE.VIEW.ASYNC.S ;  /* 0x00000000000073c6 */ /* 0x010f220000000000 */
[----:B------:R-:W-:Y:S01]  /*7cb0*/  R2UR UR4, R3 ;  /* 0x00000000030472ca */ /* 0x000fe200000e0000 */
[----:B------:R-:W-:Y:S01]  /*7cc0*/  UISETP.NE.AND UP1, UPT, UR6, URZ, UPT ;  /* 0x000000ff0600728c */ /* 0x000fe2000bf25270 */
[----:B----4-:R4:W-:Y:S11]  /*7cd0*/  BAR.SYNC.DEFER_BLOCKING R20, 0xa0 ;  /* 0x000280140000751d */ /* 0x0109f60000010000 */
[----:B--2---:R-:W2:Y:S01]  /*7ce0*/  LDTM.x16 R4, tmem[UR4+0x10] ;  /* 0x00001004000479ee */ /* 0x004ea20008240000 */
[----:B------:R-:W-:Y:S01]  /*7cf0*/  NOP ;  /* 0x0000000000007918 */ /* 0x000fe20000000000 */
[----:B--2---:R-:W-:-:S02]  /*7d00*/  F2FP.F16.F32.PACK_AB R11, R11, R10 ;  /* 0x0000000a0b0b723e */ /* 0x004fc400000000ff */
[----:B------:R-:W-:Y:S02]  /*7d10*/  F2FP.F16.F32.PACK_AB R19, R19, R18 ;  /* 0x000000121313723e */ /* 0x000fe400000000ff */
[----:B------:R-:W-:Y:S02]  /*7d20*/  F2FP.F16.F32.PACK_AB R10, R9, R8 ;  /* 0x00000008090a723e */ /* 0x000fe400000000ff */
[----:B------:R-:W-:Y:S02]  /*7d30*/  F2FP.F16.F32.PACK_AB R18, R17, R16 ;  /* 0x000000101112723e */ /* 0x000fe400000000ff */
[----:B------:R-:W-:Y:S02]  /*7d40*/  F2FP.F16.F32.PACK_AB R9, R7, R6 ;  /* 0x000000060709723e */ /* 0x000fe400000000ff */
[----:B------:R-:W-:Y:S02]  /*7d50*/  F2FP.F16.F32.PACK_AB R8, R5, R4 ;  /* 0x000000040508723e */ /* 0x000fe400000000ff */
[----:B------:R-:W-:-:S02]  /*7d60*/  F2FP.F16.F32.PACK_AB R17, R15, R14 ;  /* 0x0000000e0f11723e */ /* 0x000fc400000000ff */
[----:B------:R-:W-:Y:S01]  /*7d70*/  F2FP.F16.F32.PACK_AB R16, R13, R12 ;  /* 0x0000000c0d10723e */ /* 0x000fe200000000ff */
[----:B------:R4:W-:Y:S04]  /*7d80*/  STS.128 [R24], R8 ;  /* 0x0000000818007388 */ /* 0x0009e80000000c00 */
[----:B------:R4:W-:Y:S01]  /*7d90*/  STS.128 [R25], R16 ;  /* 0x0000001019007388 */ /* 0x0009e20000000c00 */
[----:B------:R2:W-:Y:S06]  /*7da0*/  MEMBAR.ALL.CTA ;  /* 0x0000000000007992 */ /* 0x0005ec0000008000 */
[----:B--2---:R-:W2:Y:S02]  /*7db0*/  FENCE.VIEW.ASYNC.S ;  /* 0x00000000000073c6 */ /* 0x004ea40000000000 */
[----:B--2---:R4:W-:Y:S06]  /*7dc0*/  BAR.SYNC.DEFER_BLOCKING R20, 0x80 ;  /* 0x000200140000751d */ /* 0x0049ec0000010000 */
[----:B------:R-:W-:Y:S05]  /*7dd0*/  BRA.U UP1, `(.L_x_63) ;  /* 0x00000001013c7547 */ /* 0x000fea000b800000 */
[----:B------:R-:W2:Y:S01]  /*7de0*/  LDCU.64 UR4, c[0x0][0x348] ;  /* 0x00006900ff0477ac */ /* 0x000ea20008000a00 */
[----:B------:R-:W-:Y:S01]  /*7df0*/  PLOP3.LUT P0, PT, PT, PT, PT, 0x80, 0x8 ;  /* 0x000000000008781c */ /* 0x000fe20003f0f070 */
[----:B------:R-:W-:Y:S02]  /*7e00*/  UIADD3 UR6, UPT, UPT, UR7, 0x10, URZ ;  /* 0x0000001007067890 */ /* 0x000fe4000fffe0ff */
[----:B--2---:R-:W-:-:S04]  /*7e10*/  UIADD3 UR4, UP0, UPT, UR4, 0x340, URZ ;  /* 0x0000034004047890 */ /* 0x004fc8000ff1e0ff */
[----:B------:R-:W-:-:S12]  /*7e20*/  UIADD3.X UR5, UPT, UPT, URZ, UR5, URZ, UP0, !UPT ;  /* 0x00000005ff057290 */ /* 0x000fd800087fe4ff */
.L_x_64:
[----:B------:R-:W-:Y:S02]  /*7e30*/  PLOP3.LUT P1, PT, P1, P0, PT, 0xf2, 0x2f ;  /* 0x00000000002f781c */ /* 0x000fe40000f21e72 */
[----:B------:R-:W-:Y:S01]  /*7e40*/  @P0 R2UR P1, UR8, R21 ;  /* 0x00000000150802ca */ /* 0x000fe20000020000 */
[----:B------:R-:W-:-:S07]  /*7e50*/  UMOV UR9, UR6 ;  /* 0x0000000600097c82 */ /* 0x000fce0008000000 */
[----:B------:R-:W-:Y:S02]  /*7e60*/  @P0 PLOP3.LUT P0, PT, P1, PT, PT, 0x80, 0x8 ;  /* 0x000000000008081c */ /* 0x000fe40000f0f070 */
[----:B------:R-:W-:-:S03]  /*7e70*/  PLOP3.LUT P1, PT, PT, PT, PT, 0x80, 0x8 ;  /* 0x000000000008781c */ /* 0x000fc60003f2f070 */
[----:B------:R2:W-:Y:S08]  /*7e80*/  UTMASTG.4D [UR8], [UR4], desc[URZ] ;  /* 0x0000ff08040073b5 */ /* 0x0005f00008019000 */
[----:B--2---:R-:W-:Y:S05]  /*7e90*/  @P0 BRA.U.ANY `(.L_x_64) ;  /* 0xfffffffd00e40947 */ /* 0x004fea000393ffff */
[----:B------:R0:W-:Y:S01]  /*7ea0*/  UTMACMDFLUSH ;  /* 0x00000000000079b7 */ /* 0x0001e20000000000 */
[----:B------:R-:W-:-:S04]  /*7eb0*/  DEPBAR.LE SB0, 0x0 ;  /* 0x000080000000791a */ /* 0x000fc80000000000 */
[----:B------:R2:W-:Y:S06]  /*7ec0*/  BAR.ARV R20, 0xa0 ;  /* 0x000280140000751d */ /* 0x0005ec0000002000 */
.L_x_63:
[----:B------:R5:W-:Y:S06]  /*7ed0*/  MEMBAR.ALL.CTA ;  /* 0x0000000000007992 */ /* 0x000bec0000008000 */
[----:B-----5:R-:W5:Y:S01]  /*7ee0*/  FENCE.VIEW.ASYNC.S ;  /* 0x00000000000073c6 */ /* 0x020f620000000000 */
[----:B------:R-:W-:Y:S01]  /*7ef0*/  R2UR UR4, R3 ;  /* 0x00000000030472ca */ /* 0x000fe200000e0000 */
[----:B-----5:R5:W-:-:S12]  /*7f00*/  BAR.SYNC.DEFER_BLOCKING R20, 0xa0 ;  /* 0x000280140000751d */ /* 0x020bd80000010000 */
[----:B----4-:R-:W4:Y:S01]  /*7f10*/  LDTM.x16 R4, tmem[UR4+0x20] ;  /* 0x00002004000479ee */ /* 0x010f220008240000 */
[----:B------:R-:W-:Y:S01]  /*7f20*/  NOP ;  /* 0x0000000000007918 */ /* 0x000fe20000000000 */
[----:B----4-:R-:W-:Y:S02]  /*7f30*/  F2FP.F16.F32.PACK_AB R11, R11, R10 ;  /* 0x0000000a0b0b723e */ /* 0x010fe400000000ff */
[----:B------:R-:W-:Y:S02]  /*7f40*/  F2FP.F16.F32.PACK_AB R19, R19, R18 ;  /* 0x000000121313723e */ /* 0x000fe400000000ff */
[----:B------:R-:W-:Y:S02]  /*7f50*/  F2FP.F16.F32.PACK_AB R10, R9, R8 ;  /* 0x00000008090a723e */ /* 0x000fe400000000ff */
[----:B------:R-:W-:Y:S02]  /*7f60*/  F2FP.F16.F32.PACK_AB R18, R17, R16 ;  /* 0x000000101112723e */ /* 0x000fe400000000ff */
[----:B------:R-:W-:-:S02]  /*7f70*/  F2FP.F16.F32.PACK_AB R9, R7, R6 ;  /* 0x000000060709723e */ /* 0x000fc400000000ff */
[----:B------:R-:W-:Y:S02]  /*7f80*/  F2FP.F16.F32.PACK_AB R8, R5, R4 ;  /* 0x000000040508723e */ /* 0x000fe400000000ff */
[----:B------:R-:W-:Y:S02]  /*7f90*/  F2FP.F16.F32.PACK_AB R17, R15, R14 ;  /* 0x0000000e0f11723e */ /* 0x000fe400000000ff */
[----:B------:R-:W-:Y:S01]  /*7fa0*/  F2FP.F16.F32.PACK_AB R16, R13, R12 ;  /* 0x0000000c0d10723e */ /* 0x000fe200000000ff */
[----:B------:R5:W-:Y:S04]  /*7fb0*/  STS.128 [R24], R8 ;  /* 0x0000000818007388 */ /* 0x000be80000000c00 */
[----:B------:R5:W-:Y:S01]  /*7fc0*/  STS.128 [R25], R16 ;  /* 0x0000001019007388 */ /* 0x000be20000000c00 */
[----:B------:R4:W-:Y:S06]  /*7fd0*/  MEMBAR.ALL.CTA ;  /* 0x0000000000007992 */ /* 0x0009ec0000008000 */
[----:B----4-:R-:W4:Y:S02]  /*7fe0*/  FENCE.VIEW.ASYNC.S ;  /* 0x00000000000073c6 */ /* 0x010f240000000000 */
[----:B----4-:R5:W-:Y:S06]  /*7ff0*/  BAR.SYNC.DEFER_BLOCKING R20, 0x80 ;  /* 0x000200140000751d */ /* 0x010bec0000010000 */
[----:B------:R-:W-:Y:S05]  /*8000*/  BRA.U UP1, `(.L_x_65) ;  /* 0x0000000101347547 */ /* 0x000fea000b800000 */
[----:B------:R-:W4:Y:S01]  /*8010*/  LDCU.64 UR4, c[0x0][0x348] ;  /* 0x00006900ff0477ac */ /* 0x000f220008000a00 */
[----:B------:R-:W-:Y:S01]  /*8020*/  PLOP3.LUT P0, PT, PT, PT, PT, 0x80, 0x8 ;  /* 0x000000000008781c */ /* 0x000fe20003f0f070 */
[----:B------:R-:W-:Y:S02]  /*8030*/  UIADD3 UR6, UPT, UPT, UR7, 0x20, URZ ;  /* 0x0000002007067890 */ /* 0x000fe4000fffe0ff */
[----:B----4-:R-:W-:-:S04]  /*8040*/  UIADD3 UR4, UP0, UPT, UR4, 0x340, URZ ;  /* 0x0000034004047890 */ /* 0x010fc8000ff1e0ff */
[----:B------:R-:W-:-:S12]  /*8050*/  UIADD3.X UR5, UPT, UPT, URZ, UR5, URZ, UP0, !UPT ;  /* 0x00000005ff057290 */ /* 0x000fd800087fe4ff */
.L_x_66:
[----:B------:R-:W-:Y:S02]  /*8060*/  PLOP3.LUT P1, PT, P1, P0, PT, 0xf2, 0x2f ;  /* 0x00000000002f781c */ /* 0x000fe40000f21e72 */
[----:B------:R-:W-:Y:S01]  /*8070*/  @P0 R2UR P1, UR8, R21 ;  /* 0x00000000150802ca */ /* 0x000fe20000020000 */
[----:B------:R-:W-:-:S07]  /*8080*/  UMOV UR9, UR6 ;  /* 0x0000000600097c82 */ /* 0x000fce0008000000 */
[----:B------:R-:W-:Y:S02]  /*8090*/  @P0 PLOP3.LUT P0, PT, P1, PT, PT, 0x80, 0x8 ;  /* 0x000000000008081c */ /* 0x000fe40000f0f070 */
[----:B------:R-:W-:-:S03]  /*80a0*/  PLOP3.LUT P1, PT, PT, PT, PT, 0x80, 0x8 ;  /* 0x000000000008781c */ /* 0x000fc60003f2f070 */
[----:B------:R4:W-:Y:S08]  /*80b0*/  UTMASTG.4D [UR8], [UR4], desc[URZ] ;  /* 0x0000ff08040073b5 */ /* 0x0009f00008019000 */
[----:B----4-:R-:W-:Y:S05]  /*80c0*/  @P0 BRA.U.ANY `(.L_x_66) ;  /* 0xfffffffd00e40947 */ /* 0x010fea000393ffff */
[----:B------:R4:W-:Y:S06]  /*80d0*/  BAR.ARV R20, 0xa0 ;  /* 0x000280140000751d */ /* 0x0009ec0000002000 */
.L_x_65:
[----:B------:R1:W-:Y:S06]  /*80e0*/  MEMBAR.ALL.CTA ;  /* 0x0000000000007992 */ /* 0x0003ec0000008000 */
[----:B-1----:R-:W1:Y:S02]  /*80f0*/  FENCE.VIEW.ASYNC.S ;  /* 0x00000000000073c6 */ /* 0x002e640000000000 */
[----:B-1----:R1:W-:Y:S01]  /*8100*/  BAR.SYNC.DEFER_BLOCKING R20, 0xa0 ;  /* 0x000280140000751d */ /* 0x0023e20000010000 */
[----:B------:R-:W-:Y:S02]  /*8110*/  ELECT P0, URZ, PT ;  /* 0x0000000000ff782f */ /* 0x000fe40003800000 */
[----:B------:R-:W-:-:S11]  /*8120*/  R2UR UR4, R3 ;  /* 0x00000000030472ca */ /* 0x000fd600000e0000 */
[----:B------:R-:W-:Y:S01]  /*8130*/  @P0 IMAD.MOV.U32 R5, RZ, RZ, 0x1 ;  /* 0x00000001ff050424 */ /* 0x000fe200078e00ff */
[----:B------:R-:W-:-:S03]  /*8140*/  NOP ;  /* 0x0000000000007918 */ /* 0x000fc60000000000 */
[----:B------:R1:W-:Y:S01]  /*8150*/  @P0 SYNCS.ARRIVE.TRANS64.ART0 RZ, [R2+URZ+0xa0], R5 ;  /* 0x0000a00502ff09a7 */ /* 0x0003e200085000ff */
[----:B------:R-:W2:Y:S02]  /*8160*/  SYNCS.PHASECHK.TRANS64.TRYWAIT P0, [R2+URZ+0x98], RZ ;  /* 0x000098ff020075a7 */ /* 0x000ea400080011ff */
[----:B-12---:R-:W-:Y:S05]  /*8170*/  @!P0 BRA `(.L_x_67) ;  /* 0x0000002000748947 */ /* 0x006fea0003800000 */
.L_x_144:
[----:B-----5:R-:W2:Y:S01]  /*8180*/  LDTM.x16 R4, tmem[UR4+0xe0] ;  /* 0x0000e004000479ee */ /* 0x020ea20008240000 */
[----:B------:R-:W2:Y:S01]  /*8190*/  LDCU UR13, c[0x0][0x7d0] ;  /* 0x0000fa00ff0d77ac */ /* 0x000ea20008000800 */
[C---:B------:R-:W-:Y:S01]  /*81a0*/  VIADD R25, R22.reuse, 0xfffe8000 ;  /* 0xfffe800016197836 */ /* 0x040fe20000000000 */
[----:B------:R-:W-:Y:S01]  /*81b0*/  IADD3 R23, PT, PT, R23, R23, RZ ;  /* 0x0000001717177210 */ /* 0x000fe20007ffe0ff */
[----:B------:R-:W-:Y:S01]  /*81c0*/  VIADD R22, R22, 0xfffe8010 ;  /* 0xfffe801016167836 */ /* 0x000fe20000000000 */
[----:B------:R-:W-:Y:S02]  /*81d0*/  NOP ;  /* 0x0000000000007918 */ /* 0x000fe40000000000 */
[----:B------:R-:W-:Y:S02]  /*81e0*/  SHF.R.U32.HI R28, RZ, 0x3, R25 ;  /* 0x00000003ff1c7819 */ /* 0x000fe40000011619 */
[----:B------:R-:W-:Y:S02]  /*81f0*/  SHF.R.U32.HI R27, RZ, 0x3, R22 ;  /* 0x00000003ff1b7819 */ /* 0x000fe40000011616 */
[----:B------:R-:W-:Y:S01]  /*8200*/  LOP3.LUT R28, R25, 0x10, R28, 0x78, !PT ;  /* 0x00000010191c7812 */ /* 0x000fe200078e781c */
[----:B--2---:R-:W-:Y:S01]  /*8210*/  FMUL2 R24, R10.F32x2.HI_LO, UR13.F32 ;  /* 0x0000000d0a187c4a */ /* 0x004fe20009000000 */
[----:B------:R-:W-:-:S03]  /*8220*/  LOP3.LUT R10, R22, 0x10, R27, 0x78, !PT ;  /* 0x00000010160a7812 */ /* 0x000fc600078e781b */
[----:B------:R-:W-:Y:S02]  /*8230*/  IMAD.IADD R22, R28, 0x1, R23 ;  /* 0x000000011c167824 */ /* 0x000fe400078e0217 */
[----:B------:R-:W-:Y:S02]  /*8240*/  FMUL2 R26, R8.F32x2.HI_LO, UR13.F32 ;  /* 0x0000000d081a7c4a */ /* 0x000fe40009000000 */
[----:B------:R-:W-:Y:S01]  /*8250*/  FMUL2 R28, R6.F32x2.HI_LO, UR13.F32 ;  /* 0x0000000d061c7c4a */ /* 0x000fe20009000000 */
[----:B------:R-:W-:Y:S01]  /*8260*/  IADD3 R23, PT, PT, R23, R10, RZ ;  /* 0x0000000a17177210 */ /* 0x000fe20007ffe0ff */
[----:B------:R-:W-:Y:S01]  /*8270*/  FMUL2 R30, R4.F32x2.HI_LO, UR13.F32 ;  /* 0x0000000d041e7c4a */ /* 0x000fe20009000000 */
[----:B------:R-:W-:Y:S01]  /*8280*/  F2FP.F16.F32.PACK_AB R7, R25, R24 ;  /* 0x000000181907723e */ /* 0x000fe200000000ff */
[----:B------:R-:W-:Y:S01]  /*8290*/  FMUL2 R18, R18.F32x2.HI_LO, UR13.F32 ;  /* 0x0000000d12127c4a */ /* 0x000fe20009000000 */
[----:B------:R-:W-:Y:S01]  /*82a0*/  F2FP.F16.F32.PACK_AB R6, R27, R26 ;  /* 0x0000001a1b06723e */ /* 0x000fe200000000ff */
[----:B------:R-:W-:Y:S01]  /*82b0*/  FMUL2 R16, R16.F32x2.HI_LO, UR13.F32 ;  /* 0x0000000d10107c4a */ /* 0x000fe20009000000 */
[----:B------:R-:W-:Y:S01]  /*82c0*/  F2FP.F16.F32.PACK_AB R5, R29, R28 ;  /* 0x0000001c1d05723e */ /* 0x000fe200000000ff */
[----:B------:R-:W-:Y:S01]  /*82d0*/  FMUL2 R14, R14.F32x2.HI_LO, UR13.F32 ;  /* 0x0000000d0e0e7c4a */ /* 0x000fe20009000000 */
[----:B------:R-:W-:Y:S01]  /*82e0*/  F2FP.F16.F32.PACK_AB R4, R31, R30 ;  /* 0x0000001e1f04723e */ /* 0x000fe200000000ff */
[----:B------:R-:W-:Y:S01]  /*82f0*/  FMUL2 R12, R12.F32x2.HI_LO, UR13.F32 ;  /* 0x0000000d0c0c7c4a */ /* 0x000fe20009000000 */
[----:B------:R-:W-:-:S02]  /*8300*/  F2FP.F16.F32.PACK_AB R11, R19, R18 ;  /* 0x00000012130b723e */ /* 0x000fc400000000ff */
[----:B------:R-:W-:Y:S01]  /*8310*/  F2FP.F16.F32.PACK_AB R10, R17, R16 ;  /* 0x00000010110a723e */ /* 0x000fe200000000ff */
[----:B------:R2:W-:Y:S01]  /*8320*/  STS.128 [R22], R4 ;  /* 0x0000000416007388 */ /* 0x0005e20000000c00 */
[----:B------:R-:W-:Y:S02]  /*8330*/  F2FP.F16.F32.PACK_AB R9, R15, R14 ;  /* 0x0000000e0f09723e */ /* 0x000fe400000000ff */
[----:B------:R-:W-:-:S05]  /*8340*/  F2FP.F16.F32.PACK_AB R8, R13, R12 ;  /* 0x0000000c0d08723e */ /* 0x000fca00000000ff */
[----:B------:R2:W-:Y:S01]  /*8350*/  STS.128 [R23], R8 ;  /* 0x0000000817007388 */ /* 0x0005e20000000c00 */
[----:B------:R5:W-:Y:S06]  /*8360*/  MEMBAR.ALL.CTA ;  /* 0x0000000000007992 */ /* 0x000bec0000008000 */
[----:B-----5:R-:W5:Y:S02]  /*8370*/  FENCE.VIEW.ASYNC.S ;  /* 0x00000000000073c6 */ /* 0x020f640000000000 */
[----:B-----5:R2:W-:Y:S06]  /*8380*/  BAR.SYNC.DEFER_BLOCKING R20, 0x80 ;  /* 0x000200140000751d */ /* 0x0205ec0000010000 */
[----:B------:R-:W-:Y:S05]  /*8390*/  BRA.U UP1, `(.L_x_68) ;  /* 0x00000001013c7547 */ /* 0x000fea000b800000 */
[----:B------:R-:W5:Y:S01]  /*83a0*/  LDCU.64 UR4, c[0x0][0x348] ;  /* 0x00006900ff0477ac */ /* 0x000f620008000a00 */
[----:B------:R-:W-:Y:S02]  /*83b0*/  PLOP3.LUT P0, PT, PT, PT, PT, 0x80, 0x8 ;  /* 0x000000000008781c */ /* 0x000fe40003f0f070 */
[----:B--2---:R-:W-:Y:S01]  /*83c0*/  IADD3 R4, PT, PT, R21, -0x18000, RZ ;  /* 0xfffe800015047810 */ /* 0x004fe20007ffe0ff */
[----:B-----5:R-:W-:-:S04]  /*83d0*/  UIADD3 UR4, UP0, UPT, UR4, 0x3c0, URZ ;  /* 0x000003c004047890 */ /* 0x020fc8000ff1e0ff */
[----:B------:R-:W-:-:S12]  /*83e0*/  UIADD3.X UR5, UPT, UPT, URZ, UR5, URZ, UP0, !UPT ;  /* 0x00000005ff057290 */ /* 0x000fd800087fe4ff */
.L_x_69:
        /* <DEDUP_REMOVED lines=10> */
.L_x_68:
[----:B------:R1:W-:Y:S06]  /*8490*/  MEMBAR.ALL.CTA ;  /* 0x0000000000007992 */ /* 0x0003ec0000008000 */
[----:B-1----:R-:W1:Y:S01]  /*84a0*/  FENCE.VIEW.ASYNC.S ;  /* 0x00000000000073c6 */ /* 0x002e620000000000 */
[----:B------:R-:W-:Y:S01]  /*84b0*/  R2UR UR4, R3 ;  /* 0x00000000030472ca */ /* 0x000fe200000e0000 */
[----:B-1----:R1:W-:-:S12]  /*84c0*/  BAR.SYNC.DEFER_BLOCKING R20, 0xa0 ;  /* 0x000280140000751d */ /* 0x0023d80000010000 */
[----:B--2---:R-:W2:Y:S01]  /*84d0*/  LDTM.x16 R4, tmem[UR4+0xf0] ;  /* 0x0000f004000479ee */ /* 0x004ea20008240000 */
[----:B------:R-:W-:Y:S01]  /*84e0*/  NOP ;  /* 0x0000000000007918 */ /* 0x000fe20000000000 */
[----:B--2---:R-:W-:Y:S02]  /*84f0*/  FMUL2 R24, R10.F32x2.HI_LO, UR13.F32 ;  /* 0x0000000d0a187c4a */ /* 0x004fe40009000000 */
[----:B------:R-:W-:Y:S02]  /*8500*/  FMUL2 R26, R8.F32x2.HI_LO, UR13.F32 ;  /* 0x0000000d081a7c4a */ /* 0x000fe40009000000 */
        /* <DEDUP_REMOVED lines=12> */
[----:B------:R1:W-:Y:S01]  /*85d0*/  STS.128 [R22], R4 ;  /* 0x0000000416007388 */ /* 0x0003e20000000c00 */
[----:B------:R-:W-:-:S02]  /*85e0*/  F2FP.F16.F32.PACK_AB R9, R15, R14 ;  /* 0x0000000e0f09723e */ /* 0x000fc400000000ff */
[----:B------:R-:W-:-:S05]  /*85f0*/  F2FP.F16.F32.PACK_AB R8, R13, R12 ;  /* 0x0000000c0d08723e */ /* 0x000fca00000000ff */
[----:B------:R1:W-:Y:S01]  /*8600*/  STS.128 [R23], R8 ;  /* 0x0000000817007388 */ /* 0x0003e20000000c00 */
[----:B------:R2:W-:Y:S06]  /*8610*/  MEMBAR.ALL.CTA ;  /* 0x0000000000007992 */ /* 0x0005ec0000008000 */
[----:B--2---:R-:W2:Y:S02]  /*8620*/  FENCE.VIEW.ASYNC.S ;  /* 0x00000000000073c6 */ /* 0x004ea40000000000 */
[----:B--2---:R1:W-:Y:S06]  /*8630*/  BAR.SYNC.DEFER_BLOCKING R20, 0x80 ;  /* 0x000200140000751d */ /* 0x0043ec0000010000 */
[----:B------:R-:W-:Y:S05]  /*8640*/  BRA.U UP1, `(.L_x_70) ;  /* 0x0000000101407547 */ /* 0x000fea000b800000 */
[----:B------:R-:W2:Y:S01]  /*8650*/  LDCU.64 UR4, c[0x0][0x348] ;  /* 0x00006900ff0477ac */ /* 0x000ea20008000a00 */
[----:B------:R-:W-:Y:S02]  /*8660*/  PLOP3.LUT P0, PT, PT, PT, PT, 0x80, 0x8 ;  /* 0x000000000008781c */ /* 0x000fe40003f0f070 */
[----:B-1----:R-:W-:Y:S01]  /*8670*/  IADD3 R4, PT, PT, R21, -0x18000, RZ ;  /* 0xfffe800015047810 */ /* 0x002fe20007ffe0ff */
[----:B------:R-:W-:Y:S02]  /*8680*/  UIADD3 UR6, UPT, UPT, UR7, 0x10, URZ ;  /* 0x0000001007067890 */ /* 0x000fe4000fffe0ff */
[----:B--2---:R-:W-:-:S04]  /*8690*/  UIADD3 UR4, UP0, UPT, UR4, 0x3c0, URZ ;  /* 0x000003c004047890 */ /* 0x004fc8000ff1e0ff */
[----:B------:R-:W-:-:S12]  /*86a0*/  UIADD3.X UR5, UPT, UPT, URZ, UR5, URZ, UP0, !UPT ;  /* 0x00000005ff057290 */ /* 0x000fd800087fe4ff */
.L_x_71:
[----:B------:R-:W-:Y:S02]  /*86b0*/  PLOP3.LUT P1, PT, P1, P0, PT, 0xf2, 0x2f ;  /* 0x00000000002f781c */ /* 0x000fe40000f21e72 */
[----:B------:R-:W-:Y:S01]  /*86c0*/  @P0 R2UR P1, UR8, R4 ;  /* 0x00000000040802ca */ /* 0x000fe20000020000 */
[----:B------:R-:W-:-:S07]  /*86d0*/  UMOV UR9, UR6 ;  /* 0x0000000600097c82 */ /* 0x000fce0008000000 */
[----:B------:R-:W-:Y:S02]  /*86e0*/  @P0 PLOP3.LUT P0, PT, P1, PT, PT, 0x80, 0x8 ;  /* 0x000000000008081c */ /* 0x000fe40000f0f070 */
[----:B------:R-:W-:-:S03]  /*86f0*/  PLOP3.LUT P1, PT, PT, PT, PT, 0x80, 0x8 ;  /* 0x000000000008781c */ /* 0x000fc60003f2f070 */
[----:B------:R1:W-:Y:S08]  /*8700*/  UTMASTG.4D [UR8], [UR4], desc[URZ] ;  /* 0x0000ff08040073b5 */ /* 0x0003f00008019000 */
[----:B-1----:R-:W-:Y:S05]  /*8710*/  @P0 BRA.U.ANY `(.L_x_71) ;  /* 0xfffffffd00e40947 */ /* 0x002fea000393ffff */
[----:B------:R0:W-:Y:S01]  /*8720*/  UTMACMDFLUSH ;  /* 0x00000000000079b7 */ /* 0x0001e20000000000 */
[----:B------:R-:W-:-:S04]  /*8730*/  DEPBAR.LE SB0, 0x0 ;  /* 0x000080000000791a */ /* 0x000fc80000000000 */
[----:B------:R2:W-:Y:S06]  /*8740*/  BAR.ARV R20, 0xa0 ;  /* 0x000280140000751d */ /* 0x0005ec0000002000 */
.L_x_70:
[----:B------:R1:W-:Y:S06]  /*8750*/  MEMBAR.ALL.CTA ;  /* 0x0000000000007992 */ /* 0x0003ec0000008000 */
[----:B-1----:R-:W1:Y:S01]  /*8760*/  FENCE.VIEW.ASYNC.S ;  /* 0x00000000000073c6 */ /* 0x002e620000000000 */
[----:B------:R-:W-:Y:S01]  /*8770*/  R2UR UR4, R3 ;  /* 0x00000000030472ca */ /* 0x000fe200000e0000 */
[----:B-1----:R1:W-:-:S12]  /*8780*/  BAR.SYNC.DEFER_BLOCKING R20, 0xa0 ;  /* 0x000280140000751d */ /* 0x0023d80000010000 */
[----:B------:R-:W2:Y:S01]  /*8790*/  LDTM.x16 R4, tmem[UR4+0x100] ;  /* 0x00010004000479ee */ /* 0x000ea20008240000 */
        /* <DEDUP_REMOVED lines=25> */
[----:B------:R-:W-:Y:S01]  /*8930*/  IADD3 R21, PT, PT, R21, -0x18000, RZ ;  /* 0xfffe800015157810 */ /* 0x000fe20007ffe0ff */
[----:B------:R-:W-:Y:S02]  /*8940*/  UIADD3 UR6, UPT, UPT, UR7, 0x20, URZ ;  /* 0x0000002007067890 */ /* 0x000fe4000fffe0ff */
[----:B--2---:R-:W-:-:S04]  /*8950*/  UIADD3 UR4, UP0, UPT, UR4, 0x3c0, URZ ;  /* 0x000003c004047890 */ /* 0x004fc8000ff1e0ff */
[----:B------:R-:W-:-:S12]  /*8960*/  UIADD3.X UR5, UPT, UPT, URZ, UR5, URZ, UP0, !UPT ;  /* 0x00000005ff057290 */ /* 0x000fd800087fe4ff */
.L_x_73:
[----:B------:R-:W-:Y:S02]  /*8970*/  PLOP3.LUT P1, PT, P1, P0, PT, 0xf2, 0x2f ;  /* 0x00000000002f781c */ /* 0x000fe40000f21e72 */
[----:B------:R-:W-:Y:S01]  /*8980*/  @P0 R2UR P1, UR8, R21 ;  /* 0x00000000150802ca */ /* 0x000fe20000020000 */
[----:B------:R-:W-:-:S07]  /*8990*/  UMOV UR9, UR6 ;  /* 0x0000000600097c82 */ /* 0x000fce0008000000 */
[----:B------:R-:W-:Y:S02]  /*89a0*/  @P0 PLOP3.LUT P0, PT, P1, PT, PT, 0x80, 0x8 ;  /* 0x000000000008081c */ /* 0x000fe40000f0f070 */
[----:B------:R-:W-:-:S03]  /*89b0*/  PLOP3.LUT P1, PT, PT, PT, PT, 0x80, 0x8 ;  /* 0x000000000008781c */ /* 0x000fc60003f2f070 */
[----:B------:R2:W-:Y:S08]  /*89c0*/  UTMASTG.4D [UR8], [UR4], desc[URZ] ;  /* 0x0000ff08040073b5 */ /* 0x0005f00008019000 */
[----:B--2---:R-:W-:Y:S05]  /*89d0*/  @P0 BRA.U.ANY `(.L_x_73) ;  /* 0xfffffffd00e40947 */ /* 0x004fea000393ffff */
[----:B------:R2:W-:Y:S06]  /*89e0*/  BAR.ARV R20, 0xa0 ;  /* 0x000280140000751d */ /* 0x0005ec0000002000 */
.L_x_72:
[----:B------:R1:W-:Y:S06]  /*89f0*/  MEMBAR.ALL.CTA ;  /* 0x0000000000007992 */ /* 0x0003ec0000008000 */
[----:B-1----:R-:W1:Y:S02]  /*8a00*/  FENCE.VIEW.ASYNC.S ;  /* 0x00000000000073c6 */ /* 0x002e640000000000 */
[----:B-1----:R1:W-:Y:S01]  /*8a10*/  BAR.SYNC.DEFER_BLOCKING R20, 0xa0 ;  /* 0x000280140000751d */ /* 0x0023e20000010000 */
[----:B------:R-:W-:-:S13]  /*8a20*/  ELECT P0, URZ, PT ;  /* 0x0000000000ff782f */ /* 0x000fda0003800000 */
[----:B------:R-:W-:Y:S01]  /*8a30*/  @P0 MOV R3, 0x1 ;  /* 0x0000000100030802 */ /* 0x000fe20000000f00 */
[----:B------:R-:W-:-:S03]  /*8a40*/  NOP ;  /* 0x0000000000007918 */ /* 0x000fc60000000000 */
[----:B------:R1:W-:Y:S01]  /*8a50*/  @P0 SYNCS.ARRIVE.TRANS64.ART0 RZ, [R2+URZ+0xa8], R3 ;  /* 0x0000a80302ff09a7 */ /* 0x0003e200085000ff */
[----:B------:R-:W-:Y:S06]  /*8a60*/  BAR.ARV 0x5, 0x1a0 ;  /* 0x0146800000007b1d */ /* 0x000fec0000002000 */
.L_x_51:
[----:B------:R-:W-:-:S13]  /*8a70*/  R2UR UR4, R0 ;  /* 0x00000000000472ca */ /* 0x000fda00000e0000 */
[----:B------:R-:W-:-:S06]  /*8a80*/  UISETP.GT.U32.AND UP0, UPT, UR4, 0x3, UPT ;  /* 0x000000030400788c */ /* 0x000fcc000bf04070 */
[----:B------:R-:W-:-:S13]  /*8a90*/  PLOP3.LUT P0, PT, PT, PT, UP0, 0x80, 0x8 ;  /* 0x000000000008781c */ /* 0x000fda0003f0f008 */
[----:B---3--:R-:W-:Y:S05]  /*8aa0*/  @P0 EXIT ;  /* 0x000000000000094d */ /* 0x008fea0003800000 */
.L_x_74:
[----:B------:R-:W-:-:S08]  /*8ab0*/  NOP ;  /* 0x0000000000007918 */ /* 0x000fd00000000000 */
[----:B------:R-:W3:Y:S02]  /*8ac0*/  USETMAXREG.TRY_ALLOC.CTAPOOL UP0, 0x98 ;  /* 0x00000098000079c8 */ /* 0x000ee40008000600 */
[----:B---3--:R-:W-:Y:S05]  /*8ad0*/  BRA.U !UP0, `(.L_x_74) ;  /* 0xfffffffd08f47547 */ /* 0x008fea000b83ffff */
[----:B------:R-:W3:Y:S01]  /*8ae0*/  S2UR UR7, SR_CTAID.Z ;  /* 0x00000000000779c3 */ /* 0x000ee20000002700 */
[----:B------:R-:W1:Y:S01]  /*8af0*/  LDCU UR9, c[0x0][0x380] ;  /* 0x00007000ff0977ac */ /* 0x000e620008000800 */
[----:B------:R-:W2:Y:S01]  /*8b00*/  S2R R103, SR_TID.X ;  /* 0x0000000000677919 */ /* 0x000ea20000002100 */
[----:B------:R-:W3:Y:S05]  /*8b10*/  LDCU.128 UR12, c[0x0][0x480] ;  /* 0x00009000ff0c77ac */ /* 0x000eea0008000c00 */
[----:B------:R-:W4:Y:S01]  /*8b20*/  S2UR UR10, SR_CTAID.Y ;  /* 0x00000000000a79c3 */ /* 0x000f220000002600 */
[----:B-1----:R-:W-:Y:S02]  /*8b30*/  UIADD3 UR6, UPT, UPT, -UR9, URZ, URZ ;  /* 0x000000ff09067290 */ /* 0x002fe4000fffe1ff */
[----:B------:R-:W-:-:S02]  /*8b40*/  UIADD3 UR8, UPT, UPT, UR9, -0x1, URZ ;  /* 0xffffffff09087890 */ /* 0x000fc4000fffe0ff */
[----:B------:R-:W-:Y:S02]  /*8b50*/  USHF.R.S32.HI UR6, URZ, 0x1f, UR6 ;  /* 0x0000001fff067899 */ /* 0x000fe40008011406 */
[----:B---3--:R-:W-:Y:S02]  /*8b60*/  UIMAD.WIDE.U32 UR4, UR7, UR14, URZ ;  /* 0x0000000e070472a5 */ /* 0x008fe4000f8e00ff */
[----:B------:R-:W-:Y:S02]  /*8b70*/  ULEA.HI UR6, UR6, -UR9, URZ, 0x7 ;  /* 0x8000000906067291 */ /* 0x000fe4000f8f38ff */
[----:B------:R-:W-:Y:S02]  /*8b80*/  UIMAD UR5, UR7, UR15, UR5 ;  /* 0x0000000f070572a4 */ /* 0x000fe4000f8e0205 */
[----:B------:R-:W-:Y:S02]  /*8b90*/  USHF.R.S32.HI UR7, URZ, 0x1f, UR8 ;  /* 0x0000001fff077899 */ /* 0x000fe40008011408 */
[----:B------:R-:W-:Y:S01]  /*8ba0*/  UISETP.GT.AND UP0, UPT, UR9, URZ, UPT ;  /* 0x000000ff0900728c */ /* 0x000fe2000bf04270 */
[----:B--2---:R-:W-:Y:S01]  /*8bb0*/  SHF.R.U32.HI R104, RZ, 0x5, R103 ;  /* 0x00000005ff687819 */ /* 0x004fe20000011667 */
[----:B------:R-:W-:-:S02]  /*8bc0*/  ULEA.HI UR8, UR7, UR8, URZ, 0x7 ;  /* 0x0000000807087291 */ /* 0x000fc4000f8f38ff */
[----:B------:R-:W-:Y:S01]  /*8bd0*/  USHF.R.S32.HI UR7, URZ, 0x7, UR6 ;  /* 0x00000007ff077899 */ /* 0x000fe20008011406 */
[----:B------:R-:W-:Y:S01]  /*8be0*/  LOP3.LUT R104, R104, 0x3, RZ, 0xc0, !PT ;  /* 0x0000000368687812 */ /* 0x000fe200078ec0ff */
[----:B------:R-:W-:Y:S02]  /*8bf0*/  ULEA.HI.SX32 UR6, UR8, 0x1, 0x19 ;  /* 0x0000000108067891 */ /* 0x000fe4000f8fcaff */
[----:B------:R-:W-:Y:S02]  /*8c00*/  UIADD3 UR7, UPT, UPT, -UR7, URZ, URZ ;  /* 0x000000ff07077290 */ /* 0x000fe4000fffe1ff */
[----:B----4-:R-:W-:-:S04]  /*8c10*/  UIMAD.WIDE.U32 UR16, UR10, UR12, UR4 ;  /* 0x0000000c0a1072a5 */ /* 0x010fc8000f8e0004 */
[----:B------:R-:W-:Y:S01]  /*8c20*/  UIMAD UR15, UR10, UR13, UR17 ;  /* 0x0000000d0a0f72a4 */ /* 0x000fe2000f8e0211 */
[----:B------:R-:W-:Y:S02]  /*8c30*/  @!UP0 UMOV UR6, UR7 ;  /* 0x0000000700068c82 */ /* 0x000fe40008000000 */
[----:B------:R-:W-:Y:S01]  /*8c40*/  UISETP.GE.AND UP0, UPT, UR6, 0x1, UPT ;  /* 0x000000010600788c */ /* 0x000fe2000bf06270 */
[----:B------:R-:W-:Y:S08]  /*8c50*/  BAR.SYNC.DEFER_BLOCKING 0x5, 0x1a0 ;  /* 0x0146800000007b1d */ /* 0x000ff00000010000 */
[----:B------:R-:W-:Y:S05]  /*8c60*/  BRA.U !UP0, `(.L_x_75) ;  /* 0x0000000508e87547 */ /* 0x000fea000b800000 */
[----:B------:R-:W1:Y:S01]  /*8c70*/  S2UR UR4, SR_CgaCtaId ;  /* 0x00000000000479c3 */ /* 0x000e620000008800 */
[C---:B------:R-:W-:Y:S01]  /*8c80*/  IMAD.U32 R100, R103.reuse, 0x10000, RZ ;  /* 0x0001000067647824 */ /* 0x040fe200078e00ff */
[----:B------:R-:W-:Y:S01]  /*8c90*/  UMOV UR8, 0x400 ;  /* 0x0000040000087882 */ /* 0x000fe20000000000 */
[----:B------:R-:W-:Y:S01]  /*8ca0*/  IMAD.SHL.U32 R103, R103, 0x4, RZ ;  /* 0x0000000467677824 */ /* 0x000fe200078e00ff */
[----:B------:R-:W2:Y:S01]  /*8cb0*/  LDCU.64 UR18, c[0x0][0x468] ;  /* 0x00008d00ff1277ac */ /* 0x000ea20008000a00 */
[----:B------:R-:W-:Y:S01]  /*8cc0*/  IMAD.MOV.U32 R3, RZ, RZ, RZ ;  /* 0x000000ffff037224 */ /* 0x000fe200078e00ff */
[----:B------:R-:W-:Y:S02]  /*8cd0*/  LOP3.LUT R100, R100, 0x600000, RZ, 0xc0, !PT ;  /* 0x0060000064647812 */ /* 0x000fe400078ec0ff */
[----:B------:R-:W-:Y:S01]  /*8ce0*/  LOP3.LUT R103, R103, 0x1fc, RZ, 0xc0, !PT ;  /* 0x000001fc67677812 */ /* 0x000fe200078ec0ff */
[----:B------:R-:W-:Y:S01]  /*8cf0*/  UIADD3 UR14, UPT, UPT, -UR6, URZ, URZ ;  /* 0x000000ff060e7290 */ /* 0x000fe2000fffe1ff */
[C---:B------:R-:W-:Y:S01]  /*8d00*/  LOP3.LUT R102, R100.reuse, 0xe0, RZ, 0xfc, !PT ;  /* 0x000000e064667812 */ /* 0x040fe200078efcff */
[----:B------:R-:W-:Y:S01]  /*8d10*/  UMOV UR13, URZ ;  /* 0x000000ff000d7c82 */ /* 0x000fe20008000000 */
[----:B------:R-:W-:-:S02]  /*8d20*/  LOP3.LUT R101, R100, 0x100, RZ, 0xfc, !PT ;  /* 0x0000010064657812 */ /* 0x000fc400078efcff */
[----:B------:R-:W-:Y:S01]  /*8d30*/  LOP3.LUT R100, R100, 0x120, RZ, 0xfc, !PT ;  /* 0x0000012064647812 */ /* 0x000fe200078efcff */
[----:B-1----:R-:W-:-:S03]  /*8d40*/  ULEA UR8, UR4, UR8, 0x18 ;  /* 0x0000000804087291 */ /* 0x002fc6000f8ec0ff */
[----:B--2---:R-:W-:-:S09]  /*8d50*/  UMOV UR4, URZ ;  /* 0x000000ff00047c82 */ /* 0x004fd20008000000 */
.L_x_80:
[----:B--2---:R-:W-:Y:S01]  /*8d60*/  SHF.L.U32 R4, R3, 0x1f, RZ ;  /* 0x0000001f03047819 */ /* 0x004fe200000006ff */
[----:B------:R-:W-:Y:S01]  /*8d70*/  UIADD3 UR6, UPT, UPT, UR4, 0x2, URZ ;  /* 0x0000000204067890 */ /* 0x000fe2000fffe0ff */
[----:B------:R-:W-:Y:S02]  /*8d80*/  R2UR UR7, R102 ;  /* 0x00000000660772ca */ /* 0x000fe400000e0000 */
[----:B-1----:R-:W1:Y:S01]  /*8d90*/  SYNCS.PHASECHK.TRANS64.TRYWAIT P0, [UR8+0xb0], R4 ;  /* 0x0000b004ff0075a7 */ /* 0x002e620008001108 */
[----:B------:R-:W-:-:S04]  /*8da0*/  ULEA.HI UR5, UR6, UR6, URZ, 0x1 ;  /* 0x0000000606057291 */ /* 0x000fc8000f8f08ff */
[----:B------:R-:W-:-:S04]  /*8db0*/  ULOP3.LUT UR5, UR5, 0xffffe, URZ, 0xc0, !UPT ;  /* 0x000ffffe05057892 */ /* 0x000fc8000f8ec0ff */
[----:B------:R-:W-:Y:S01]  /*8dc0*/  UIADD3 UR10, UPT, UPT, UR6, -UR5, URZ ;  /* 0x80000005060a7290 */ /* 0x000fe2000fffe0ff */
[----:B-1-3--:R-:W-:Y:S11]  /*8dd0*/  @!P0 BRA `(.L_x_76) ;  /* 0x0000001400708947 */ /* 0x00aff60003800000 */
.L_x_146:
[----:B------:R-:W-:Y:S01]  /*8de0*/  LDTM.x32 R68, tmem[UR7] ;  /* 0x00000007004479ee */ /* 0x000fe200082c0000 */
[----:B------:R-:W-:Y:S02]  /*8df0*/  R2UR UR6, R101 ;  /* 0x00000000650672ca */ /* 0x000fe400000e0000 */
[----:B------:R-:W-:Y:S02]  /*8e00*/  ELECT P0, URZ, PT ;  /* 0x0000000000ff782f */ /* 0x000fe40003800000 */
[----:B------:R-:W-:Y:S01]  /*8e10*/  R2UR UR5, R100 ;  /* 0x00000000640572ca */ /* 0x000fe200000e0000 */
[----:B-1----:R-:W-:Y:S01]  /*8e20*/  IMAD.U32 R0, RZ, RZ, UR10 ;  /* 0x0000000aff007e24 */ /* 0x002fe2000f8e00ff */
[----:B------:R-:W-:Y:S02]  /*8e30*/  UIADD3 UR11, UPT, UPT, UR4, 0x3, URZ ;  /* 0x00000003040b7890 */ /* 0x000fe4000fffe0ff */
[----:B------:R-:W-:Y:S01]  /*8e40*/  UIADD3 UR12, UPT, UPT, UR4, 0x4, URZ ;  /* 0x00000004040c7890 */ /* 0x000fe2000fffe0ff */
[----:B------:R-:W-:Y:S01]  /*8e50*/  IMAD R0, R0, 0x1000, R103 ;  /* 0x0000100000007824 */ /* 0x000fe200078e0267 */
[----:B------:R-:W-:-:S02]  /*8e60*/  ULEA.HI UR4, UR11, UR11, URZ, 0x1 ;  /* 0x0000000b0b047291 */ /* 0x000fc4000f8f08ff */
[----:B------:R-:W-:Y:S02]  /*8e70*/  ULEA.HI UR9, UR12, UR12, URZ, 0x1 ;  /* 0x0000000c0c097291 */ /* 0x000fe4000f8f08ff */
[----:B------:R-:W-:Y:S01]  /*8e80*/  LEA R2, R0, UR8, 0x2 ;  /* 0x0000000800027c11 */ /* 0x000fe2000f8e10ff */
[----:B------:R-:W-:Y:S01]  /*8e90*/  LDTM.x32 R36, tmem[UR6] ;  /* 0x00000006002479ee */ /* 0x000fe200082c0000 */
[----:B------:R-:W-:Y:S01]  /*8ea0*/  @P0 IMAD.MOV.U32 R0, RZ, RZ, 0x1 ;  /* 0x00000001ff000424 */ /* 0x000fe200078e00ff */
[----:B-----5:R-:W1:Y:S01]  /*8eb0*/  LDTM.x32 R4, tmem[UR5] ;  /* 0x00000005000479ee */ /* 0x020e6200082c0000 */
[----:B------:R-:W-:Y:S01]  /*8ec0*/  NOP ;  /* 0x0000000000007918 */ /* 0x000fe20000000000 */
[----:B-1----:R-:W-:Y:S01]  /*8ed0*/  NOP ;  /* 0x0000000000007918 */ /* 0x002fe20000000000 */
[----:B------:R1:W-:Y:S01]  /*8ee0*/  @P0 SYNCS.ARRIVE.TRANS64.ART0 RZ, [UR8+0xb8], R0 ;  /* 0x0000b800ffff09a7 */ /* 0x0003e20008500008 */
[----:B------:R2:W-:Y:S01]  /*8ef0*/  STS.128 [R2+0x26c00], R68 ;  /* 0x026c004402007388 */ /* 0x0005e20000000c00 */
[----:B------:R-:W-:Y:S01]  /*8f00*/  ULOP3.LUT UR4, UR4, 0xffffe, URZ, 0xc0, !UPT ;  /* 0x000ffffe04047892 */ /* 0x000fe2000f8ec0ff */
[----:B------:R-:W-:Y:S01]  /*8f10*/  ISETP.NE.AND P0, PT, R104, RZ, PT ;  /* 0x000000ff6800720c */ /* 0x000fe20003f05270 */
[----:B------:R-:W-:Y:S01]  /*8f20*/  ULOP3.LUT UR9, UR9, 0xffffe, URZ, 0xc0, !UPT ;  /* 0x000ffffe09097892 */ /* 0x000fe2000f8ec0ff */
[----:B------:R3:W-:Y:S01]  /*8f30*/  STS.128 [R2+0x27400], R72 ;  /* 0x0274004802007388 */ /* 0x0007e20000000c00 */
[----:B------:R-:W-:-:S02]  /*8f40*/  UIADD3 UR6, UPT, UPT, UR11, -UR4, URZ ;  /* 0x800000040b067290 */ /* 0x000fc4000fffe0ff */
[----:B------:R-:W-:Y:S01]  /*8f50*/  UIADD3 UR7, UP0, UPT, UR13, UR16, URZ ;  /* 0x000000100d077290 */ /* 0x000fe2000ff1e0ff */
[----:B------:R3:W-:Y:S01]  /*8f60*/  STS.128 [R2+0x27c00], R76 ;  /* 0x027c004c02007388 */ /* 0x0007e20000000c00 */
[----:B------:R-:W-:Y:S02]  /*8f70*/  UIADD3 UR9, UPT, UPT, UR12, -UR9, URZ ;  /* 0x800000090c097290 */ /* 0x000fe4000fffe0ff */
[----:B------:R-:W-:Y:S01]  /*8f80*/  ULEA.HI.X.SX32 UR5, UR13, UR15, 0x1, UP0 ;  /* 0x0000000f0d057291 */ /* 0x000fe200080f0eff */
[----:B------:R3:W-:Y:S01]  /*8f90*/  STS.128 [R2+0x28400], R80 ;  /* 0x0284005002007388 */ /* 0x0007e20000000c00 */
[----:B------:R-:W-:-:S03]  /*8fa0*/  ULEA UR4, UP0, UR7, UR18, 0x2 ;  /* 0x0000001207047291 */ /* 0x000fc6000f8010ff */
[----:B------:R3:W-:Y:S01]  /*8fb0*/  STS.128 [R2+0x28c00], R84 ;  /* 0x028c005402007388 */ /* 0x0007e20000000c00 */
[----:B------:R-:W-:-:S03]  /*8fc0*/  ULEA.HI.X UR5, UR7, UR19, UR5, 0x2, UP0 ;  /* 0x0000001307057291 */ /* 0x000fc600080f1405 */
[----:B------:R3:W-:Y:S01]  /*8fd0*/  STS.128 [R2+0x29400], R88 ;  /* 0x0294005802007388 */ /* 0x0007e20000000c00 */
[----:B-1----:R-:W-:-:S03]  /*8fe0*/  IMAD.U32 R0, RZ, RZ, UR6 ;  /* 0x00000006ff007e24 */ /* 0x002fc6000f8e00ff */
[----:B------:R3:W-:Y:S01]  /*8ff0*/  STS.128 [R2+0x29c00], R92 ;  /* 0x029c005c02007388 */ /* 0x0007e20000000c00 */
[----:B------:R-:W-:-:S03]  /*9000*/  IMAD R0, R0, 0x1000, R103 ;  /* 0x0000100000007824 */ /* 0x000fc600078e0267 */
[----:B------:R3:W-:Y:S01]  /*9010*/  STS.128 [R2+0x2a400], R96 ;  /* 0x02a4006002007388 */ /* 0x0007e20000000c00 */
[----:B--2---:R-:W-:Y:S01]  /*9020*/  IMAD.U32 R68, RZ, RZ, UR9 ;  /* 0x00000009ff447e24 */ /* 0x004fe2000f8e00ff */
[----:B------:R1:W-:Y:S06]  /*9030*/  MEMBAR.ALL.CTA ;  /* 0x0000000000007992 */ /* 0x0003ec0000008000 */
[----:B-1----:R-:W1:Y:S01]  /*9040*/  FENCE.VIEW.ASYNC.S ;  /* 0x00000000000073c6 */ /* 0x002e620000000000 */
[----:B------:R-:W-:Y:S01]  /*9050*/  LEA R0, R0, UR8, 0x2 ;  /* 0x0000000800007c11 */ /* 0x000fe2000f8e10ff */
[----:B-1----:R-:W-:Y:S06]  /*9060*/  BAR.SYNC.DEFER_BLOCKING 0x4, 0x80 ;  /* 0x0102000000007b1d */ /* 0x002fec0000010000 */
[----:B------:R-:W-:Y:S05]  /*9070*/  @P0 BRA `(.L_x_77) ;  /* 0x0000000000180947 */ /* 0x000fea0003800000 */
[----:B------:R-:W-:-:S03]  /*9080*/  ULEA UR7, UR10, UR8, 0xe ;  /* 0x000000080a077291 */ /* 0x000fc6000f8e70ff */
[----:B------:R-:W-:Y:S01]  /*9090*/  UMOV UR10, 0x400 ;  /* 0x00000400000a7882 */ /* 0x000fe20000000000 */
[----:B------:R-:W-:-:S09]  /*90a0*/  UIADD3 UR7, UPT, UPT, UR7, 0x26c00, URZ ;  /* 0x00026c0007077890 */ /* 0x000fd2000fffe0ff */
[----:B------:R1:W-:Y:S01]  /*90b0*/  UBLKRED.G.S.ADD.F32.RN [UR4], [UR7], UR10 ;  /* 0x00000004070073bb */ /* 0x0003e200080a040a */
[----:B------:R0:W-:Y:S01]  /*90c0*/  UTMACMDFLUSH ;  /* 0x00000000000079b7 */ /* 0x0001e20000000000 */
[----:B-1----:R-:W-:-:S04]  /*90d0*/  DEPBAR.LE SB0, 0x1 ;  /* 0x000080400000791a */ /* 0x002fc80000000000 */
.L_x_77:
[----:B------:R-:W-:Y:S01]  /*90e0*/  BAR.SYNC.DEFER_BLOCKING 0x4, 0x80 ;  /* 0x0102000000007b1d */ /* 0x000fe20000010000 */
[----:B------:R-:W-:-:S04]  /*90f0*/  LEA R68, R68, R103, 0xc ;  /* 0x0000006744447211 */ /* 0x000fc800078e60ff */
[----:B------:R-:W-:Y:S01]  /*9100*/  LEA R68, R68, UR8, 0x2 ;  /* 0x0000000844447c11 */ /* 0x000fe2000f8e10ff */
[----:B------:R1:W-:Y:S04]  /*9110*/  STS.128 [R0+0x26c00], R36 ;  /* 0x026c002400007388 */ /* 0x0003e80000000c00 */
[----:B------:R1:W-:Y:S04]  /*9120*/  STS.128 [R0+0x27400], R40 ;  /* 0x0274002800007388 */ /* 0x0003e80000000c00 */
[----:B------:R1:W-:Y:S04]  /*9130*/  STS.128 [R0+0x27c00], R44 ;  /* 0x027c002c00007388 */ /* 0x0003e80000000c00 */
[----:B------:R1:W-:Y:S04]  /*9140*/  STS.128 [R0+0x28400], R48 ;  /* 0x0284003000007388 */ /* 0x0003e80000000c00 */
[----:B------:R1:W-:Y:S04]  /*9150*/  STS.128 [R0+0x28c00], R52 ;  /* 0x028c003400007388 */ /* 0x0003e80000000c00 */
[----:B------:R1:W-:Y:S04]  /*9160*/  STS.128 [R0+0x29400], R56 ;  /* 0x0294003800007388 */ /* 0x0003e80000000c00 */
[----:B------:R1:W-:Y:S04]  /*9170*/  STS.128 [R0+0x29c00], R60 ;  /* 0x029c003c00007388 */ /* 0x0003e80000000c00 */
[----:B------:R1:W-:Y:S01]  /*9180*/  STS.128 [R0+0x2a400], R64 ;  /* 0x02a4004000007388 */ /* 0x0003e20000000c00 */
[----:B------:R2:W-:Y:S06]  /*9190*/  MEMBAR.ALL.CTA ;  /* 0x0000000000007992 */ /* 0x0005ec0000008000 */
[----:B--2---:R-:W2:Y:S02]  /*91a0*/  FENCE.VIEW.ASYNC.S ;  /* 0x00000000000073c6 */ /* 0x004ea40000000000 */
[----:B--2---:R-:W-:Y:S06]  /*91b0*/  BAR.SYNC.DEFER_BLOCKING 0x4, 0x80 ;  /* 0x0102000000007b1d */ /* 0x004fec0000010000 */
[----:B------:R-:W-:Y:S05]  /*91c0*/  @P0 BRA `(.L_x_78) ;  /* 0x0000000000200947 */ /* 0x000fea0003800000 */
[----:B------:R-:W-:Y:S02]  /*91d0*/  ULEA UR7, UR6, UR8, 0xe ;  /* 0x0000000806077291 */ /* 0x000fe4000f8e70ff */
[----:B------:R-:W-:Y:S02]  /*91e0*/  UIADD3 UR6, UP0, UPT, UR4, 0x4000, URZ ;  /* 0x0000400004067890 */ /* 0x000fe4000ff1e0ff */
[----:B------:R-:W-:Y:S02]  /*91f0*/  UIADD3 UR10, UPT, UPT, UR7, 0x26c00, URZ ;  /* 0x00026c00070a7890 */ /* 0x000fe4000fffe0ff */
[----:B------:R-:W-:Y:S01]  /*9200*/  UIADD3.X UR7, UPT, UPT, URZ, UR5, URZ, UP0, !UPT ;  /* 0x00000005ff077290 */ /* 0x000fe200087fe4ff */
[----:B------:R-:W-:-:S08]  /*9210*/  UMOV UR12, 0x400 ;  /* 0x00000400000c7882 */ /* 0x000fd00000000000 */
[----:B------:R2:W-:Y:S01]  /*9220*/  UBLKRED.G.S.ADD.F32.RN [UR6], [UR10], UR12 ;  /* 0x000000060a0073bb */ /* 0x0005e200080a040c */
[----:B------:R0:W-:Y:S01]  /*9230*/  UTMACMDFLUSH ;  /* 0x00000000000079b7 */ /* 0x0001e20000000000 */
[----:B--2---:R-:W-:-:S04]  /*9240*/  DEPBAR.LE SB0, 0x1 ;  /* 0x000080400000791a */ /* 0x004fc80000000000 */
.L_x_78:
[----:B------:R-:W-:Y:S01]  /*9250*/  BAR.SYNC.DEFER_BLOCKING 0x4, 0x80 ;  /* 0x0102000000007b1d */ /* 0x000fe20000010000 */
[----:B------:R-:W-:-:S04]  /*9260*/  UIADD3 UR14, UPT, UPT, UR14, 0x1, URZ ;  /* 0x000000010e0e7890 */ /* 0x000fc8000fffe0ff */
[----:B------:R-:W-:Y:S01]  /*9270*/  UISETP.NE.AND UP0, UPT, UR14, URZ, UPT ;  /* 0x000000ff0e00728c */ /* 0x000fe2000bf05270 */
        /* <DEDUP_REMOVED lines=9> */
[----:B----4-:R-:W4:Y:S02]  /*9310*/  FENCE.VIEW.ASYNC.S ;  /* 0x00000000000073c6 */ /* 0x010f240000000000 */
[----:B----4-:R-:W-:Y:S06]  /*9320*/  BAR.SYNC.DEFER_BLOCKING 0x4, 0x80 ;  /* 0x0102000000007b1d */ /* 0x010fec0000010000 */
        /* <DEDUP_REMOVED lines=8> */
[----:B----4-:R-:W-:-:S04]  /*93b0*/  DEPBAR.LE SB0, 0x1 ;  /* 0x000080400000791a */ /* 0x010fc80000000000 */
.L_x_79:
[----:B------:R-:W-:Y:S01]  /*93c0*/  BAR.SYNC.DEFER_BLOCKING 0x4, 0x80 ;  /* 0x0102000000007b1d */ /* 0x000fe20000010000 */
[----:B------:R-:W-:Y:S01]  /*93d0*/  LOP3.LUT R3, R3, 0x1, RZ, 0x3c, !PT ;  /* 0x0000000103037812 */ /* 0x000fe200078e3cff */
[----:B------:R-:W-:-:S04]  /*93e0*/  UIADD3 UR13, UPT, UPT, UR13, 0x3000, URZ ;  /* 0x000030000d0d7890 */ /* 0x000fc8000fffe0ff */
[----:B------:R-:W-:Y:S01]  /*93f0*/  UMOV UR4, UR11 ;  /* 0x0000000b00047c82 */ /* 0x000fe20008000000 */
[----:B------:R-:W-:Y:S07]  /*9400*/  BRA.U UP0, `(.L_x_80) ;  /* 0xfffffff900547547 */ /* 0x000fee000b83ffff */
.L_x_75:
[----:B------:R-:W-:-:S13]  /*9410*/  ISETP.NE.AND P0, PT, R104, RZ, PT ;  /* 0x000000ff6800720c */ /* 0x000fda0003f05270 */
[----:B------:R-:W-:Y:S05]  /*9420*/  @P0 BRA `(.L_x_81) ;  /* 0x0000000000040947 */ /* 0x000fea0003800000 */
[----:B------:R-:W-:-:S04]  /*9430*/  DEPBAR.LE SB0, 0x0 ;  /* 0x000080000000791a */ /* 0x000fc80000000000 */
.L_x_81:
[----:B------:R-:W-:Y:S06]  /*9440*/  BAR.SYNC.DEFER_BLOCKING 0x4, 0x80 ;  /* 0x0102000000007b1d */ /* 0x000fec0000010000 */
[----:B------:R-:W-:-:S04]  /*9450*/  DEPBAR.LE SB0, 0x0 ;  /* 0x000080000000791a */ /* 0x000fc80000000000 */
[----:B------:R-:W-:Y:S06]  /*9460*/  BAR.ARV 0x5, 0x1a0 ;  /* 0x0146800000007b1d */ /* 0x000fec0000002000 */
[----:B------:R-:W-:Y:S05]  /*9470*/  EXIT ;  /* 0x000000000000794d */ /* 0x000fea0003800000 */
.L_x_14:
[----:B------:R-:W-:Y:S02]  /*9480*/  MOV R2, UR57 ;  /* 0x0000003900027c02 */ /* 0x000fe40008000f00 */
[----:B------:R-:W-:Y:S02]  /*9490*/  MOV R4, 0x80000000 ;  /* 0x8000000000047802 */ /* 0x000fe40000000f00 */
[----:B------:R-:W-:-:S07]  /*94a0*/  MOV R5, 0x80000000 ;  /* 0x8000000000057802 */ /* 0x000fce0000000f00 */
.L_x_82:
[----:B-1----:R1:W2:Y:S02]  /*94b0*/  SYNCS.PHASECHK.TRANS64.TRYWAIT P0, [R2+URZ+0x10], R5 ;  /* 0x00001005020075a7 */ /* 0x0022a400080011ff */
[----:B--2---:R-:W-:Y:S05]  /*94c0*/  @!P0 NANOSLEEP.SYNCS 0x989680 ;  /* 0x009896800000895d */ /* 0x004fea0003900000 */
[----:B------:R-:W2:Y:S02]  /*94d0*/  @!P0 SYNCS.PHASECHK.TRANS64 P0, [R2+URZ+0x10], R5 ;  /* 0x00001005020085a7 */ /* 0x000ea400080010ff */
[----:B--2---:R-:W-:Y:S05]  /*94e0*/  @!P0 BRA `(.L_x_82) ;  /* 0xfffffffc00f08947 */ /* 0x004fea000383ffff */
[----:B------:R-:W-:Y:S05]  /*94f0*/  BRA `(.L_x_83) ;  /* 0xffffff7800287947 */ /* 0x000fea000383ffff */
.L_x_15:
[----:B------:R-:W-:Y:S01]  /*9500*/  HFMA2 R4, -RZ, RZ, -0.0 , 0 ;  /* 0x80000000ff047431 */ /* 0x000fe200000001ff */
[----:B------:R-:W-:Y:S02]  /*9510*/  MOV R2, UR57 ;  /* 0x0000003900027c02 */ /* 0x000fe40008000f00 */
[----:B------:R-:W-:-:S07]  /*9520*/  MOV R5, 0x80000000 ;  /* 0x8000000000057802 */ /* 0x000fce0000000f00 */
.L_x_84:
[----:B-1----:R1:W2:Y:S02]  /*9530*/  SYNCS.PHASECHK.TRANS64.TRYWAIT P0, [R2+URZ+0x40], R5 ;  /* 0x00004005020075a7 */ /* 0x0022a400080011ff */
[----:B--2---:R-:W-:Y:S05]  /*9540*/  @!P0 NANOSLEEP.SYNCS 0x989680 ;  /* 0x009896800000895d */ /* 0x004fea0003900000 */
[----:B------:R-:W2:Y:S02]  /*9550*/  @!P0 SYNCS.PHASECHK.TRANS64 P0, [R2+URZ+0x40], R5 ;  /* 0x00004005020085a7 */ /* 0x000ea400080010ff */
[----:B--2---:R-:W-:Y:S05]  /*9560*/  @!P0 BRA `(.L_x_84) ;  /* 0xfffffffc00f08947 */ /* 0x004fea000383ffff */
[----:B------:R-:W-:Y:S05]  /*9570*/  BRA `(.L_x_85) ;  /* 0xffffff7800a87947 */ /* 0x000fea000383ffff */
.L_x_16:
[----:B------:R-:W-:Y:S01]  /*9580*/  HFMA2 R4, -RZ, RZ, -0.0 , 0 ;  /* 0x80000000ff047431 */ /* 0x000fe200000001ff */
[----:B------:R-:W-:Y:S02]  /*9590*/  MOV R2, UR57 ;  /* 0x0000003900027c02 */ /* 0x000fe40008000f00 */
[----:B------:R-:W-:-:S07]  /*95a0*/  MOV R5, 0x80000000 ;  /* 0x8000000000057802 */ /* 0x000fce0000000f00 */
.L_x_86:
[----:B-1----:R1:W2:Y:S02]  /*95b0*/  SYNCS.PHASECHK.TRANS64.TRYWAIT P0, [R2+URZ+0x28], R5 ;  /* 0x00002805020075a7 */ /* 0x0022a400080011ff */
[----:B--2---:R-:W-:Y:S05]  /*95c0*/  @!P0 NANOSLEEP.SYNCS 0x989680 ;  /* 0x009896800000895d */ /* 0x004fea0003900000 */
[----:B------:R-:W2:Y:S02]  /*95d0*/  @!P0 SYNCS.PHASECHK.TRANS64 P0, [R2+URZ+0x28], R5 ;  /* 0x00002805020085a7 */ /* 0x000ea400080010ff */
[----:B--2---:R-:W-:Y:S05]  /*95e0*/  @!P0 BRA `(.L_x_86) ;  /* 0xfffffffc00f08947 */ /* 0x004fea000383ffff */
[----:B------:R-:W-:Y:S05]  /*95f0*/  BRA `(.L_x_87) ;  /* 0xffffff7c00447947 */ /* 0x000fea000383ffff */
.L_x_17:
[----:B------:R-:W-:Y:S01]  /*9600*/  HFMA2 R4, -RZ, RZ, -0.0 , 0 ;  /* 0x80000000ff047431 */ /* 0x000fe200000001ff */
[----:B------:R-:W-:Y:S02]  /*9610*/  MOV R2, UR57 ;  /* 0x0000003900027c02 */ /* 0x000fe40008000f00 */
[----:B------:R-:W-:-:S07]  /*9620*/  MOV R5, 0x80000000 ;  /* 0x8000000000057802 */ /* 0x000fce0000000f00 */
.L_x_88:
[----:B-1----:R1:W2:Y:S02]  /*9630*/  SYNCS.PHASECHK.TRANS64.TRYWAIT P0, [R2+URZ+0x58], R5 ;  /* 0x00005805020075a7 */ /* 0x0022a400080011ff */
[----:B--2---:R-:W-:Y:S05]  /*9640*/  @!P0 NANOSLEEP.SYNCS 0x989680 ;  /* 0x009896800000895d */ /* 0x004fea0003900000 */
[----:B------:R-:W2:Y:S02]  /*9650*/  @!P0 SYNCS.PHASECHK.TRANS64 P0, [R2+URZ+0x58], R5 ;  /* 0x00005805020085a7 */ /* 0x000ea400080010ff */
[----:B--2---:R-:W-:Y:S05]  /*9660*/  @!P0 BRA `(.L_x_88) ;  /* 0xfffffffc00f08947 */ /* 0x004fea000383ffff */
[----:B------:R-:W-:Y:S05]  /*9670*/  BRA `(.L_x_89) ;  /* 0xffffff7c00f07947 */ /* 0x000fea000383ffff */
.L_x_19:
[----:B------:R-:W-:Y:S02]  /*9680*/  MOV R2, UR49 ;  /* 0x0000003100027c02 */ /* 0x000fe40008000f00 */
[-C--:B------:R-:W-:Y:S02]  /*9690*/  MOV R8, R4.reuse ;  /* 0x0000000400087202 */ /* 0x080fe40000000f00 */
[----:B------:R-:W-:-:S07]  /*96a0*/  MOV R9, R4 ;  /* 0x0000000400097202 */ /* 0x000fce0000000f00 */
.L_x_90:
[----:B-1----:R1:W2:Y:S02]  /*96b0*/  SYNCS.PHASECHK.TRANS64.TRYWAIT P0, [R2+URZ+0x10], R9 ;  /* 0x00001009020075a7 */ /* 0x0022a400080011ff */
[----:B--2---:R-:W-:Y:S05]  /*96c0*/  @!P0 NANOSLEEP.SYNCS 0x989680 ;  /* 0x009896800000895d */ /* 0x004fea0003900000 */
[----:B------:R-:W2:Y:S02]  /*96d0*/  @!P0 SYNCS.PHASECHK.TRANS64 P0, [R2+URZ+0x10], R9 ;  /* 0x00001009020085a7 */ /* 0x000ea400080010ff */
[----:B--2---:R-:W-:Y:S05]  /*96e0*/  @!P0 BRA `(.L_x_90) ;  /* 0xfffffffc00f08947 */ /* 0x004fea000383ffff */
[----:B------:R-:W-:Y:S05]  /*96f0*/  BRA `(.L_x_91) ;  /* 0xffffff8000d07947 */ /* 0x000fea000383ffff */
.L_x_20:
[----:B------:R-:W-:Y:S02]  /*9700*/  MOV R2, UR49 ;  /* 0x0000003100027c02 */ /* 0x000fe40008000f00 */
[-C--:B------:R-:W-:Y:S02]  /*9710*/  MOV R8, R4.reuse ;  /* 0x0000000400087202 */ /* 0x080fe40000000f00 */
[----:B------:R-:W-:-:S07]  /*9720*/  MOV R9, R4 ;  /* 0x0000000400097202 */ /* 0x000fce0000000f00 */
.L_x_92:
[----:B-1----:R1:W2:Y:S02]  /*9730*/  SYNCS.PHASECHK.TRANS64.TRYWAIT P0, [R2+URZ+0x40], R9 ;  /* 0x00004009020075a7 */ /* 0x0022a400080011ff */
[----:B--2---:R-:W-:Y:S05]  /*9740*/  @!P0 NANOSLEEP.SYNCS 0x989680 ;  /* 0x009896800000895d */ /* 0x004fea0003900000 */
[----:B------:R-:W2:Y:S02]  /*9750*/  @!P0 SYNCS.PHASECHK.TRANS64 P0, [R2+URZ+0x40], R9 ;  /* 0x00004009020085a7 */ /* 0x000ea400080010ff */
[----:B--2---:R-:W-:Y:S05]  /*9760*/  @!P0 BRA `(.L_x_92) ;  /* 0xfffffffc00f08947 */ /* 0x004fea000383ffff */
[----:B------:R-:W-:Y:S05]  /*9770*/  BRA `(.L_x_93) ;  /* 0xffffff84000c7947 */ /* 0x000fea000383ffff */
.L_x_21:
[----:B------:R-:W-:Y:S02]  /*9780*/  MOV R2, UR57 ;  /* 0x0000003900027c02 */ /* 0x000fe40008000f00 */
[-C--:B------:R-:W-:Y:S02]  /*9790*/  MOV R8, R4.reuse ;  /* 0x0000000400087202 */ /* 0x080fe40000000f00 */
[----:B------:R-:W-:-:S07]  /*97a0*/  MOV R9, R4 ;  /* 0x0000000400097202 */ /* 0x000fce0000000f00 */
.L_x_94:
[----:B-1----:R1:W2:Y:S02]  /*97b0*/  SYNCS.PHASECHK.TRANS64.TRYWAIT P0, [R2+URZ+0x28], R9 ;  /* 0x00002809020075a7 */ /* 0x0022a400080011ff */
[----:B--2---:R-:W-:Y:S05]  /*97c0*/  @!P0 NANOSLEEP.SYNCS 0x989680 ;  /* 0x009896800000895d */ /* 0x004fea0003900000 */
[----:B------:R-:W2:Y:S02]  /*97d0*/  @!P0 SYNCS.PHASECHK.TRANS64 P0, [R2+URZ+0x28], R9 ;  /* 0x00002809020085a7 */ /* 0x000ea400080010ff */
[----:B--2---:R-:W-:Y:S05]  /*97e0*/  @!P0 BRA `(.L_x_94) ;  /* 0xfffffffc00f08947 */ /* 0x004fea000383ffff */
[----:B------:R-:W-:Y:S05]  /*97f0*/  BRA `(.L_x_95) ;  /* 0xffffff8400207947 */ /* 0x000fea000383ffff */
.L_x_22:
[----:B------:R-:W-:Y:S02]  /*9800*/  MOV R2, UR57 ;  /* 0x0000003900027c02 */ /* 0x000fe40008000f00 */
[-C--:B------:R-:W-:Y:S02]  /*9810*/  MOV R8, R4.reuse ;  /* 0x0000000400087202 */ /* 0x080fe40000000f00 */
[----:B------:R-:W-:-:S07]  /*9820*/  MOV R9, R4 ;  /* 0x0000000400097202 */ /* 0x000fce0000000f00 */
.L_x_96:
[----:B-1----:R1:W2:Y:S02]  /*9830*/  SYNCS.PHASECHK.TRANS64.TRYWAIT P0, [R2+URZ+0x58], R9 ;  /* 0x00005809020075a7 */ /* 0x0022a400080011ff */
[----:B--2---:R-:W-:Y:S05]  /*9840*/  @!P0 NANOSLEEP.SYNCS 0x989680 ;  /* 0x009896800000895d */ /* 0x004fea0003900000 */
[----:B------:R-:W2:Y:S02]  /*9850*/  @!P0 SYNCS.PHASECHK.TRANS64 P0, [R2+URZ+0x58], R9 ;  /* 0x00005809020085a7 */ /* 0x000ea400080010ff */
[----:B--2---:R-:W-:Y:S05]  /*9860*/  @!P0 BRA `(.L_x_96) ;  /* 0xfffffffc00f08947 */ /* 0x004fea000383ffff */
[----:B------:R-:W-:Y:S05]  /*9870*/  BRA `(.L_x_97) ;  /* 0xffffff8400607947 */ /* 0x000fea000383ffff */
.L_x_24:
[----:B------:R-:W-:-:S07]  /*9880*/  MOV R5, R4 ;  /* 0x0000000400057202 */ /* 0x000fce0000000f00 */
.L_x_98:
[----:B-1----:R1:W2:Y:S02]  /*9890*/  SYNCS.PHASECHK.TRANS64.TRYWAIT P0, [R3+URZ+0x10], R5 ;  /* 0x00001005030075a7 */ /* 0x0022a400080011ff */
[----:B--2---:R-:W-:Y:S05]  /*98a0*/  @!P0 NANOSLEEP.SYNCS 0x989680 ;  /* 0x009896800000895d */ /* 0x004fea0003900000 */
[----:B------:R-:W2:Y:S02]  /*98b0*/  @!P0 SYNCS.PHASECHK.TRANS64 P0, [R3+URZ+0x10], R5 ;  /* 0x00001005030085a7 */ /* 0x000ea400080010ff */
[----:B--2---:R-:W-:Y:S05]  /*98c0*/  @!P0 BRA `(.L_x_98) ;  /* 0xfffffffc00f08947 */ /* 0x004fea000383ffff */
[----:B------:R-:W-:Y:S05]  /*98d0*/  BRA `(.L_x_99) ;  /* 0xffffff84008c7947 */ /* 0x000fea000383ffff */
.L_x_25:
[----:B-1----:R-:W-:-:S07]  /*98e0*/  MOV R5, R4 ;  /* 0x0000000400057202 */ /* 0x002fce0000000f00 */
.L_x_100:
[----:B-1----:R1:W2:Y:S02]  /*98f0*/  SYNCS.PHASECHK.TRANS64.TRYWAIT P0, [R3+URZ+0x40], R5 ;  /* 0x00004005030075a7 */ /* 0x0022a400080011ff */
[----:B--2---:R-:W-:Y:S05]  /*9900*/  @!P0 NANOSLEEP.SYNCS 0x989680 ;  /* 0x009896800000895d */ /* 0x004fea0003900000 */
[----:B------:R-:W2:Y:S02]  /*9910*/  @!P0 SYNCS.PHASECHK.TRANS64 P0, [R3+URZ+0x40], R5 ;  /* 0x00004005030085a7 */ /* 0x000ea400080010ff */
[----:B--2---:R-:W-:Y:S05]  /*9920*/  @!P0 BRA `(.L_x_100) ;  /* 0xfffffffc00f08947 */ /* 0x004fea000383ffff */
[----:B------:R-:W-:Y:S05]  /*9930*/  BRA `(.L_x_101) ;  /* 0xffffff8400887947 */ /* 0x000fea000383ffff */
.L_x_26:
[----:B-1----:R-:W-:Y:S02]  /*9940*/  MOV R3, UR57 ;  /* 0x0000003900037c02 */ /* 0x002fe40008000f00 */
[----:B------:R-:W-:-:S07]  /*9950*/  MOV R7, R6 ;  /* 0x0000000600077202 */ /* 0x000fce0000000f00 */
.L_x_102:
[----:B-1----:R1:W2:Y:S02]  /*9960*/  SYNCS.PHASECHK.TRANS64.TRYWAIT P0, [R3+URZ+0x28], R7 ;  /* 0x00002807030075a7 */ /* 0x0022a400080011ff */
[----:B--2---:R-:W-:Y:S05]  /*9970*/  @!P0 NANOSLEEP.SYNCS 0x989680 ;  /* 0x009896800000895d */ /* 0x004fea0003900000 */
[----:B------:R-:W2:Y:S02]  /*9980*/  @!P0 SYNCS.PHASECHK.TRANS64 P0, [R3+URZ+0x28], R7 ;  /* 0x00002807030085a7 */ /* 0x000ea400080010ff */
[----:B--2---:R-:W-:Y:S05]  /*9990*/  @!P0 BRA `(.L_x_102) ;  /* 0xfffffffc00f08947 */ /* 0x004fea000383ffff */
[----:B------:R-:W-:Y:S05]  /*99a0*/  BRA `(.L_x_103) ;  /* 0xffffff8400847947 */ /* 0x000fea000383ffff */
.L_x_27:
[----:B------:R-:W-:Y:S02]  /*99b0*/  MOV R2, UR57 ;  /* 0x0000003900027c02 */ /* 0x000fe40008000f00 */
[----:B-1----:R-:W-:-:S07]  /*99c0*/  MOV R7, R6 ;  /* 0x0000000600077202 */ /* 0x002fce0000000f00 */
.L_x_104:
[----:B-1----:R1:W2:Y:S02]  /*99d0*/  SYNCS.PHASECHK.TRANS64.TRYWAIT P0, [R2+URZ+0x58], R7 ;  /* 0x00005807020075a7 */ /* 0x0022a400080011ff */
[----:B--2---:R-:W-:Y:S05]  /*99e0*/  @!P0 NANOSLEEP.SYNCS 0x989680 ;  /* 0x009896800000895d */ /* 0x004fea0003900000 */
[----:B------:R-:W2:Y:S02]  /*99f0*/  @!P0 SYNCS.PHASECHK.TRANS64 P0, [R2+URZ+0x58], R7 ;  /* 0x00005807020085a7 */ /* 0x000ea400080010ff */
[----:B--2---:R-:W-:Y:S05]  /*9a00*/  @!P0 BRA `(.L_x_104) ;  /* 0xfffffffc00f08947 */ /* 0x004fea000383ffff */
[----:B------:R-:W-:Y:S05]  /*9a10*/  BRA `(.L_x_105) ;  /* 0xffffff84007c7947 */ /* 0x000fea000383ffff */
.L_x_32:
[----:B-1----:R-:W-:-:S04]  /*9a20*/  MOV R2, UR4 ;  /* 0x0000000400027c02 */ /* 0x002fc80008000f00 */
[----:B------:R1:W2:Y:S03]  /*9a30*/  SYNCS.PHASECHK.TRANS64.TRYWAIT P0, [R2+URZ], RZ ;  /* 0x000000ff020075a7 */ /* 0x0002a600080011ff */
[----:B--2---:R-:W-:Y:S05]  /*9a40*/  @!P0 NANOSLEEP.SYNCS 0x989680 ;  /* 0x009896800000895d */ /* 0x004fea0003900000 */
[----:B------:R-:W2:Y:S02]  /*9a50*/  @!P0 SYNCS.PHASECHK.TRANS64 P0, [R2+URZ], RZ ;  /* 0x000000ff020085a7 */ /* 0x000ea400080010ff */
[----:B--2---:R-:W-:Y:S05]  /*9a60*/  @!P0 BRA `(.L_x_32) ;  /* 0xfffffffc00ec8947 */ /* 0x004fea000383ffff */
[----:B------:R-:W-:Y:S05]  /*9a70*/  BRA `(.L_x_106) ;  /* 0xffffff8c00107947 */ /* 0x000fea000383ffff */
.L_x_33:
[----:B------:R-:W-:Y:S01]  /*9a80*/  HFMA2 R6, -RZ, RZ, -0.0 , 0 ;  /* 0x80000000ff067431 */ /* 0x000fe200000001ff */
[----:B------:R-:W-:Y:S02]  /*9a90*/  MOV R4, UR4 ;  /* 0x0000000400047c02 */ /* 0x000fe40008000f00 */
[----:B------:R-:W-:-:S07]  /*9aa0*/  MOV R7, 0x80000000 ;  /* 0x8000000000077802 */ /* 0x000fce0000000f00 */
.L_x_107:
[----:B-1----:R1:W2:Y:S02]  /*9ab0*/  SYNCS.PHASECHK.TRANS64.TRYWAIT P0, [R4+URZ+0x68], R7 ;  /* 0x00006807040075a7 */ /* 0x0022a400080011ff */
[----:B--2---:R-:W-:Y:S05]  /*9ac0*/  @!P0 NANOSLEEP.SYNCS 0x989680 ;  /* 0x009896800000895d */ /* 0x004fea0003900000 */
[----:B------:R-:W2:Y:S02]  /*9ad0*/  @!P0 SYNCS.PHASECHK.TRANS64 P0, [R4+URZ+0x68], R7 ;  /* 0x00006807040085a7 */ /* 0x000ea400080010ff */
[----:B--2---:R-:W-:Y:S05]  /*9ae0*/  @!P0 BRA `(.L_x_107) ;  /* 0xfffffffc00f08947 */ /* 0x004fea000383ffff */
[----:B------:R-:W-:Y:S05]  /*9af0*/  BRA `(.L_x_108) ;  /* 0xffffff8800fc7947 */ /* 0x000fea000383ffff */
.L_x_34:
[----:B------:R-:W-:-:S07]  /*9b00*/  MOV R2, UR4 ;  /* 0x0000000400027c02 */ /* 0x000fce0008000f00 */
.L_x_109:
[----:B--2---:R2:W3:Y:S02]  /*9b10*/  SYNCS.PHASECHK.TRANS64.TRYWAIT P0, [R2+URZ+0x20], RZ ;  /* 0x000020ff020075a7 */ /* 0x0044e400080011ff */
[----:B---3--:R-:W-:Y:S05]  /*9b20*/  @!P0 NANOSLEEP.SYNCS 0x989680 ;  /* 0x009896800000895d */ /* 0x008fea0003900000 */
[----:B------:R-:W3:Y:S02]  /*9b30*/  @!P0 SYNCS.PHASECHK.TRANS64 P0, [R2+URZ+0x20], RZ ;  /* 0x000020ff020085a7 */ /* 0x000ee400080010ff */
[----:B---3--:R-:W-:Y:S05]  /*9b40*/  @!P0 BRA `(.L_x_109) ;  /* 0xfffffffc00f08947 */ /* 0x008fea000383ffff */
[----:B------:R-:W-:Y:S05]  /*9b50*/  BRA `(.L_x_110) ;  /* 0xffffff8c00c47947 */ /* 0x000fea000383ffff */
.L_x_35:
[----:B------:R-:W-:Y:S01]  /*9b60*/  HFMA2 R6, -RZ, RZ, -0.0 , 0 ;  /* 0x80000000ff067431 */ /* 0x000fe200000001ff */
[----:B--2---:R-:W-:Y:S02]  /*9b70*/  MOV R2, UR4 ;  /* 0x0000000400027c02 */ /* 0x004fe40008000f00 */
[----:B-1----:R-:W-:-:S07]  /*9b80*/  MOV R7, 0x80000000 ;  /* 0x8000000000077802 */ /* 0x002fce0000000f00 */
.L_x_111:
[----:B-1----:R1:W2:Y:S02]  /*9b90*/  SYNCS.PHASECHK.TRANS64.TRYWAIT P0, [R2+URZ+0x78], R7 ;  /* 0x00007807020075a7 */ /* 0x0022a400080011ff */
[----:B--2---:R-:W-:Y:S05]  /*9ba0*/  @!P0 NANOSLEEP.SYNCS 0x989680 ;  /* 0x009896800000895d */ /* 0x004fea0003900000 */
[----:B------:R-:W2:Y:S02]  /*9bb0*/  @!P0 SYNCS.PHASECHK.TRANS64 P0, [R2+URZ+0x78], R7 ;  /* 0x00007807020085a7 */ /* 0x000ea400080010ff */
[----:B--2---:R-:W-:Y:S05]  /*9bc0*/  @!P0 BRA `(.L_x_111) ;  /* 0xfffffffc00f08947 */ /* 0x004fea000383ffff */
[----:B------:R-:W-:Y:S05]  /*9bd0*/  BRA `(.L_x_112) ;  /* 0xffffff8c00ac7947 */ /* 0x000fea000383ffff */
.L_x_36:
[----:B------:R-:W-:Y:S02]  /*9be0*/  MOV R4, UR4 ;  /* 0x0000000400047c02 */ /* 0x000fe40008000f00 */
[----:B------:R-:W-:Y:S02]  /*9bf0*/  MOV R6, 0x80000000 ;  /* 0x8000000000067802 */ /* 0x000fe40000000f00 */
[----:B------:R-:W-:-:S07]  /*9c00*/  MOV R7, 0x80000000 ;  /* 0x8000000000077802 */ /* 0x000fce0000000f00 */
.L_x_113:
[----:B-1----:R1:W2:Y:S02]  /*9c10*/  SYNCS.PHASECHK.TRANS64.TRYWAIT P0, [R4+URZ+0xb8], R7 ;  /* 0x0000b807040075a7 */ /* 0x0022a400080011ff */
[----:B--2---:R-:W-:Y:S05]  /*9c20*/  @!P0 NANOSLEEP.SYNCS 0x989680 ;  /* 0x009896800000895d */ /* 0x004fea0003900000 */
[----:B------:R-:W2:Y:S02]  /*9c30*/  @!P0 SYNCS.PHASECHK.TRANS64 P0, [R4+URZ+0xb8], R7 ;  /* 0x0000b807040085a7 */ /* 0x000ea400080010ff */
[----:B--2---:R-:W-:Y:S05]  /*9c40*/  @!P0 BRA `(.L_x_113) ;  /* 0xfffffffc00f08947 */ /* 0x004fea000383ffff */
[----:B------:R-:W-:Y:S05]  /*9c50*/  BRA `(.L_x_114) ;  /* 0xffffff8c009c7947 */ /* 0x000fea000383ffff */
.L_x_37:
[----:B------:R-:W-:-:S07]  /*9c60*/  MOV R6, UR4 ;  /* 0x0000000400067c02 */ /* 0x000fce0008000f00 */
.L_x_115:
[----:B-1----:R1:W2:Y:S02]  /*9c70*/  SYNCS.PHASECHK.TRANS64.TRYWAIT P0, [R6+URZ+0x68], RZ ;  /* 0x000068ff060075a7 */ /* 0x0022a400080011ff */
[----:B--2---:R-:W-:Y:S05]  /*9c80*/  @!P0 NANOSLEEP.SYNCS 0x989680 ;  /* 0x009896800000895d */ /* 0x004fea0003900000 */
[----:B------:R-:W2:Y:S02]  /*9c90*/  @!P0 SYNCS.PHASECHK.TRANS64 P0, [R6+URZ+0x68], RZ ;  /* 0x000068ff060085a7 */ /* 0x000ea400080010ff */
[----:B--2---:R-:W-:Y:S05]  /*9ca0*/  @!P0 BRA `(.L_x_115) ;  /* 0xfffffffc00f08947 */ /* 0x004fea000383ffff */
[----:B------:R-:W-:Y:S05]  /*9cb0*/  BRA `(.L_x_116) ;  /* 0xffffff90006c7947 */ /* 0x000fea000383ffff */
.L_x_39:
[----:B------:R-:W-:Y:S02]  /*9cc0*/  MOV R18, UR5 ;  /* 0x0000000500127c02 */ /* 0x000fe40008000f00 */
[-C--:B------:R-:W-:Y:S02]  /*9cd0*/  MOV R26, R19.reuse ;  /* 0x00000013001a7202 */ /* 0x080fe40000000f00 */
[----:B------:R-:W-:Y:S07]  /*9ce0*/  MOV R27, R19 ;  /* 0x00000013001b7202 */ /* 0x000fee0000000f00 */
.L_x_117:
[----:B-1----:R1:W2:Y:S02]  /*9cf0*/  SYNCS.PHASECHK.TRANS64.TRYWAIT P0, [R18+URZ], R27 ;  /* 0x0000001b120075a7 */ /* 0x0022a400080011ff */
[----:B--2---:R-:W-:Y:S05]  /*9d00*/  @!P0 NANOSLEEP.SYNCS 0x989680 ;  /* 0x009896800000895d */ /* 0x004fea0003900000 */
[----:B------:R-:W2:Y:S02]  /*9d10*/  @!P0 SYNCS.PHASECHK.TRANS64 P0, [R18+URZ], R27 ;  /* 0x0000001b120085a7 */ /* 0x000ea400080010ff */
[----:B--2---:R-:W-:Y:S05]  /*9d20*/  @!P0 BRA `(.L_x_117) ;  /* 0xfffffffc00f08947 */ /* 0x004fea000383ffff */
[----:B------:R-:W-:Y:S05]  /*9d30*/  BRA `(.L_x_118) ;  /* 0xffffffa0001c7947 */ /* 0x000fea000383ffff */
.L_x_40:
[----:B------:R-:W-:Y:S02]  /*9d40*/  MOV R25, UR4 ;  /* 0x0000000400197c02 */ /* 0x000fe40008000f00 */
[----:B------:R-:W-:Y:S07]  /*9d50*/  MOV R27, R26 ;  /* 0x0000001a001b7202 */ /* 0x000fee0000000f00 */
.L_x_119:
[----:B-1----:R1:W2:Y:S02]  /*9d60*/  SYNCS.PHASECHK.TRANS64.TRYWAIT P0, [R25+URZ+0x80], R27 ;  /* 0x0000801b190075a7 */ /* 0x0022a400080011ff */
[----:B--2---:R-:W-:Y:S05]  /*9d70*/  @!P0 NANOSLEEP.SYNCS 0x989680 ;  /* 0x009896800000895d */ /* 0x004fea0003900000 */
[----:B------:R-:W2:Y:S02]  /*9d80*/  @!P0 SYNCS.PHASECHK.TRANS64 P0, [R25+URZ+0x80], R27 ;  /* 0x0000801b190085a7 */ /* 0x000ea400080010ff */
[----:B--2---:R-:W-:Y:S05]  /*9d90*/  @!P0 BRA `(.L_x_119) ;  /* 0xfffffffc00f08947 */ /* 0x004fea000383ffff */
[----:B------:R-:W-:Y:S05]  /*9da0*/  BRA `(.L_x_120) ;  /* 0xffffffa000dc7947 */ /* 0x000fea000383ffff */
.L_x_41:
[----:B------:R-:W-:Y:S02]  /*9db0*/  MOV R18, UR4 ;  /* 0x0000000400127c02 */ /* 0x000fe40008000f00 */
[----:B------:R-:W-:Y:S07]  /*9dc0*/  MOV R27, R26 ;  /* 0x0000001a001b7202 */ /* 0x000fee0000000f00 */
.L_x_121:
[----:B-1----:R1:W2:Y:S02]  /*9dd0*/  SYNCS.PHASECHK.TRANS64.TRYWAIT P0, [R18+URZ+0x20], R27 ;  /* 0x0000201b120075a7 */ /* 0x0022a400080011ff */
[----:B--2---:R-:W-:Y:S05]  /*9de0*/  @!P0 NANOSLEEP.SYNCS 0x989680 ;  /* 0x009896800000895d */ /* 0x004fea0003900000 */
[----:B------:R-:W2:Y:S02]  /*9df0*/  @!P0 SYNCS.PHASECHK.TRANS64 P0, [R18+URZ+0x20], R27 ;  /* 0x0000201b120085a7 */ /* 0x000ea400080010ff */
[----:B--2---:R-:W-:Y:S05]  /*9e00*/  @!P0 BRA `(.L_x_121) ;  /* 0xfffffffc00f08947 */ /* 0x004fea000383ffff */
[----:B------:R-:W-:Y:S05]  /*9e10*/  BRA `(.L_x_122) ;  /* 0xffffffa8008c7947 */ /* 0x000fea000383ffff */
.L_x_42:
[----:B------:R-:W-:Y:S02]  /*9e20*/  MOV R19, UR4 ;  /* 0x0000000400137c02 */ /* 0x000fe40008000f00 */
[-C--:B------:R-:W-:Y:S02]  /*9e30*/  MOV R26, R25.reuse ;  /* 0x00000019001a7202 */ /* 0x080fe40000000f00 */
[----:B------:R-:W-:Y:S07]  /*9e40*/  MOV R27, R25 ;  /* 0x00000019001b7202 */ /* 0x000fee0000000f00 */
.L_x_123:
[----:B-1----:R1:W2:Y:S02]  /*9e50*/  SYNCS.PHASECHK.TRANS64.TRYWAIT P0, [R19+URZ+0xb8], R27 ;  /* 0x0000b81b130075a7 */ /* 0x0022a400080011ff */
[----:B--2---:R-:W-:Y:S05]  /*9e60*/  @!P0 NANOSLEEP.SYNCS 0x989680 ;  /* 0x009896800000895d */ /* 0x004fea0003900000 */
[----:B------:R-:W2:Y:S02]  /*9e70*/  @!P0 SYNCS.PHASECHK.TRANS64 P0, [R19+URZ+0xb8], R27 ;  /* 0x0000b81b130085a7 */ /* 0x000ea400080010ff */
[----:B--2---:R-:W-:Y:S05]  /*9e80*/  @!P0 BRA `(.L_x_123) ;  /* 0xfffffffc00f08947 */ /* 0x004fea000383ffff */
[----:B------:R-:W-:Y:S05]  /*9e90*/  BRA `(.L_x_124) ;  /* 0xffffffa800787947 */ /* 0x000fea000383ffff */
.L_x_43:
[----:B------:R-:W-:Y:S02]  /*9ea0*/  SHF.L.U32 R26, R20, 0x1f, RZ ;  /* 0x0000001f141a7819 */ /* 0x000fe400000006ff */
[----:B------:R-:W-:Y:S02]  /*9eb0*/  MOV R18, UR4 ;  /* 0x0000000400127c02 */ /* 0x000fe40008000f00 */
[----:B------:R-:W-:Y:S07]  /*9ec0*/  MOV R27, R26 ;  /* 0x0000001a001b7202 */ /* 0x000fee0000000f00 */
.L_x_125:
[----:B-1----:R1:W2:Y:S02]  /*9ed0*/  SYNCS.PHASECHK.TRANS64.TRYWAIT P0, [R18+URZ+0x68], R27 ;  /* 0x0000681b120075a7 */ /* 0x0022a400080011ff */
[----:B--2---:R-:W-:Y:S05]  /*9ee0*/  @!P0 NANOSLEEP.SYNCS 0x989680 ;  /* 0x009896800000895d */ /* 0x004fea0003900000 */
[----:B------:R-:W2:Y:S02]  /*9ef0*/  @!P0 SYNCS.PHASECHK.TRANS64 P0, [R18+URZ+0x68], R27 ;  /* 0x0000681b120085a7 */ /* 0x000ea400080010ff */
[----:B--2---:R-:W-:Y:S05]  /*9f00*/  @!P0 BRA `(.L_x_125) ;  /* 0xfffffffc00f08947 */ /* 0x004fea000383ffff */
[----:B------:R-:W-:Y:S05]  /*9f10*/  BRA `(.L_x_126) ;  /* 0xffffffa800cc7947 */ /* 0x000fea000383ffff */
.L_x_45:
[----:B------:R-:W-:Y:S02]  /*9f20*/  MOV R2, UR4 ;  /* 0x0000000400027c02 */ /* 0x000fe40008000f00 */
[----:B------:R-:W-:Y:S02]  /*9f30*/  MOV R4, 0x80000000 ;  /* 0x8000000000047802 */ /* 0x000fe40000000f00 */
[----:B------:R-:W-:-:S07]  /*9f40*/  MOV R5, 0x80000000 ;  /* 0x8000000000057802 */ /* 0x000fce0000000f00 */
.L_x_127:
[----:B---3--:R3:W4:Y:S02]  /*9f50*/  SYNCS.PHASECHK.TRANS64.TRYWAIT P0, [R2+URZ+0xa0], R5 ;  /* 0x0000a005020075a7 */ /* 0x00872400080011ff */
[----:B----4-:R-:W-:Y:S05]  /*9f60*/  @!P0 NANOSLEEP.SYNCS 0x989680 ;  /* 0x009896800000895d */ /* 0x010fea0003900000 */
[----:B------:R-:W4:Y:S02]  /*9f70*/  @!P0 SYNCS.PHASECHK.TRANS64 P0, [R2+URZ+0xa0], R5 ;  /* 0x0000a005020085a7 */ /* 0x000f2400080010ff */
[----:B----4-:R-:W-:Y:S05]  /*9f80*/  @!P0 BRA `(.L_x_127) ;  /* 0xfffffffc00f08947 */ /* 0x010fea000383ffff */
[----:B------:R-:W-:Y:S05]  /*9f90*/  BRA `(.L_x_128) ;  /* 0xffffffac00887947 */ /* 0x000fea000383ffff */
.L_x_46:
[----:B------:R-:W-:Y:S01]  /*9fa0*/  HFMA2 R4, -RZ, RZ, -0.0 , 0 ;  /* 0x80000000ff047431 */ /* 0x000fe200000001ff */
[----:B---3--:R-:W-:Y:S02]  /*9fb0*/  MOV R2, UR4 ;  /* 0x0000000400027c02 */ /* 0x008fe40008000f00 */
[----:B------:R-:W-:-:S07]  /*9fc0*/  MOV R5, 0x80000000 ;  /* 0x8000000000057802 */ /* 0x000fce0000000f00 */
.L_x_129:
[----:B-1----:R1:W3:Y:S02]  /*9fd0*/  SYNCS.PHASECHK.TRANS64.TRYWAIT P0, [R2+URZ+0xa8], R5 ;  /* 0x0000a805020075a7 */ /* 0x0022e400080011ff */
[----:B---3--:R-:W-:Y:S05]  /*9fe0*/  @!P0 NANOSLEEP.SYNCS 0x989680 ;  /* 0x009896800000895d */ /* 0x008fea0003900000 */
[----:B------:R-:W3:Y:S02]  /*9ff0*/  @!P0 SYNCS.PHASECHK.TRANS64 P0, [R2+URZ+0xa8], R5 ;  /* 0x0000a805020085a7 */ /* 0x000ee400080010ff */
[----:B---3--:R-:W-:Y:S05]  /*a000*/  @!P0 BRA `(.L_x_129) ;  /* 0xfffffffc00f08947 */ /* 0x008fea000383ffff */
[----:B------:R-:W-:Y:S05]  /*a010*/  BRA `(.L_x_130) ;  /* 0xffffffac00787947 */ /* 0x000fea000383ffff */
.L_x_47:
[----:B------:R-:W-:Y:S02]  /*a020*/  MOV R3, UR4 ;  /* 0x0000000400037c02 */ /* 0x000fe40008000f00 */
[----:B------:R-:W-:-:S07]  /*a030*/  MOV R7, R6 ;  /* 0x0000000600077202 */ /* 0x000fce0000000f00 */
.L_x_131:
[----:B-1----:R1:W3:Y:S02]  /*a040*/  SYNCS.PHASECHK.TRANS64.TRYWAIT P0, [R3+URZ+0x80], R7 ;  /* 0x00008007030075a7 */ /* 0x0022e400080011ff */
[----:B---3--:R-:W-:Y:S05]  /*a050*/  @!P0 NANOSLEEP.SYNCS 0x989680 ;  /* 0x009896800000895d */ /* 0x008fea0003900000 */
[----:B------:R-:W3:Y:S02]  /*a060*/  @!P0 SYNCS.PHASECHK.TRANS64 P0, [R3+URZ+0x80], R7 ;  /* 0x00008007030085a7 */ /* 0x000ee400080010ff */
[----:B---3--:R-:W-:Y:S05]  /*a070*/  @!P0 BRA `(.L_x_131) ;  /* 0xfffffffc00f08947 */ /* 0x008fea000383ffff */
[----:B------:R-:W-:Y:S05]  /*a080*/  BRA `(.L_x_132) ;  /* 0xffffffb0005c7947 */ /* 0x000fea000383ffff */
.L_x_54:
[----:B------:R-:W-:Y:S02]  /*a090*/  MOV R4, UR6 ;  /* 0x0000000600047c02 */ /* 0x000fe40008000f00 */
[----:B------:R-:W-:-:S07]  /*a0a0*/  MOV R5, UR6 ;  /* 0x0000000600057c02 */ /* 0x000fce0008000f00 */
.L_x_133:
[----:B-1----:R1:W2:Y:S02]  /*a0b0*/  SYNCS.PHASECHK.TRANS64.TRYWAIT P1, [UR9+0x30], R5 ;  /* 0x00003005ff0075a7 */ /* 0x0022a40008021109 */
[----:B--2---:R-:W-:Y:S05]  /*a0c0*/  @!P1 NANOSLEEP.SYNCS 0x989680 ;  /* 0x009896800000995d */ /* 0x004fea0003900000 */
[----:B------:R-:W2:Y:S02]  /*a0d0*/  @!P1 SYNCS.PHASECHK.TRANS64 P1, [UR9+0x30], R5 ;  /* 0x00003005ff0095a7 */ /* 0x000ea40008021009 */
[----:B--2---:R-:W-:Y:S05]  /*a0e0*/  @!P1 BRA `(.L_x_133) ;  /* 0xfffffffc00f09947 */ /* 0x004fea000383ffff */
[----:B------:R-:W-:Y:S05]  /*a0f0*/  BRA `(.L_x_134) ;  /* 0xffffffbc001c7947 */ /* 0x000fea000383ffff */
.L_x_55:
[----:B------:R-:W-:Y:S02]  /*a100*/  MOV R4, UR5 ;  /* 0x0000000500047c02 */ /* 0x000fe40008000f00 */
[----:B-1----:R-:W-:Y:S02]  /*a110*/  MOV R5, UR5 ;  /* 0x0000000500057c02 */ /* 0x002fe40008000f00 */
[----:B------:R-:W-:-:S07]  /*a120*/  MOV R2, UR4 ;  /* 0x0000000400027c02 */ /* 0x000fce0008000f00 */
.L_x_135:
[----:B-1----:R1:W2:Y:S02]  /*a130*/  SYNCS.PHASECHK.TRANS64.TRYWAIT P1, [R2+URZ+0x60], R5 ;  /* 0x00006005020075a7 */ /* 0x0022a400080211ff */
[----:B--2---:R-:W-:Y:S05]  /*a140*/  @!P1 NANOSLEEP.SYNCS 0x989680 ;  /* 0x009896800000995d */ /* 0x004fea0003900000 */
[----:B------:R-:W2:Y:S02]  /*a150*/  @!P1 SYNCS.PHASECHK.TRANS64 P1, [R2+URZ+0x60], R5 ;  /* 0x00006005020095a7 */ /* 0x000ea400080210ff */
[----:B--2---:R-:W-:Y:S05]  /*a160*/  @!P1 BRA `(.L_x_135) ;  /* 0xfffffffc00f09947 */ /* 0x004fea000383ffff */
[----:B------:R-:W-:Y:S05]  /*a170*/  BRA `(.L_x_136) ;  /* 0xffffffbc00147947 */ /* 0x000fea000383ffff */
.L_x_56:
[----:B------:R-:W-:Y:S02]  /*a180*/  MOV R6, UR6 ;  /* 0x0000000600067c02 */ /* 0x000fe40008000f00 */
[----:B------:R-:W-:Y:S02]  /*a190*/  MOV R7, UR6 ;  /* 0x0000000600077c02 */ /* 0x000fe40008000f00 */
[----:B------:R-:W-:-:S07]  /*a1a0*/  MOV R5, UR4 ;  /* 0x0000000400057c02 */ /* 0x000fce0008000f00 */
.L_x_137:
[----:B-1----:R1:W2:Y:S02]  /*a1b0*/  SYNCS.PHASECHK.TRANS64.TRYWAIT P1, [R5+URZ+0x50], R7 ;  /* 0x00005007050075a7 */ /* 0x0022a400080211ff */
[----:B--2---:R-:W-:Y:S05]  /*a1c0*/  @!P1 NANOSLEEP.SYNCS 0x989680 ;  /* 0x009896800000995d */ /* 0x004fea0003900000 */
[----:B------:R-:W2:Y:S02]  /*a1d0*/  @!P1 SYNCS.PHASECHK.TRANS64 P1, [R5+URZ+0x50], R7 ;  /* 0x00005007050095a7 */ /* 0x000ea400080210ff */
[----:B--2---:R-:W-:Y:S05]  /*a1e0*/  @!P1 BRA `(.L_x_137) ;  /* 0xfffffffc00f09947 */ /* 0x004fea000383ffff */
[----:B------:R-:W-:Y:S05]  /*a1f0*/  BRA `(.L_x_138) ;  /* 0xffffffc800987947 */ /* 0x000fea000383ffff */
.L_x_57:
[----:B------:R-:W-:Y:S02]  /*a200*/  MOV R6, UR5 ;  /* 0x0000000500067c02 */ /* 0x000fe40008000f00 */
[----:B-1----:R-:W-:Y:S02]  /*a210*/  MOV R7, UR5 ;  /* 0x0000000500077c02 */ /* 0x002fe40008000f00 */
[----:B------:R-:W-:-:S07]  /*a220*/  MOV R4, UR4 ;  /* 0x0000000400047c02 */ /* 0x000fce0008000f00 */
.L_x_139:
[----:B-1----:R1:W2:Y:S02]  /*a230*/  SYNCS.PHASECHK.TRANS64.TRYWAIT P1, [R4+URZ+0x70], R7 ;  /* 0x00007007040075a7 */ /* 0x0022a400080211ff */
[----:B--2---:R-:W-:Y:S05]  /*a240*/  @!P1 NANOSLEEP.SYNCS 0x989680 ;  /* 0x009896800000995d */ /* 0x004fea0003900000 */
[----:B------:R-:W2:Y:S02]  /*a250*/  @!P1 SYNCS.PHASECHK.TRANS64 P1, [R4+URZ+0x70], R7 ;  /* 0x00007007040095a7 */ /* 0x000ea400080210ff */
[----:B--2---:R-:W-:Y:S05]  /*a260*/  @!P1 BRA `(.L_x_139) ;  /* 0xfffffffc00f09947 */ /* 0x004fea000383ffff */
[----:B------:R-:W-:Y:S05]  /*a270*/  BRA `(.L_x_140) ;  /* 0xffffffc800947947 */ /* 0x000fea000383ffff */
.L_x_58:
[----:B------:R-:W-:Y:S02]  /*a280*/  MOV R6, UR5 ;  /* 0x0000000500067c02 */ /* 0x000fe40008000f00 */
[----:B------:R-:W-:Y:S02]  /*a290*/  MOV R7, UR5 ;  /* 0x0000000500077c02 */ /* 0x000fe40008000f00 */
[----:B------:R-:W-:-:S07]  /*a2a0*/  MOV R4, UR4 ;  /* 0x0000000400047c02 */ /* 0x000fce0008000f00 */
.L_x_141:
[----:B-1----:R1:W2:Y:S02]  /*a2b0*/  SYNCS.PHASECHK.TRANS64.TRYWAIT P1, [R4+URZ+0x88], R7 ;  /* 0x00008807040075a7 */ /* 0x0022a400080211ff */
[----:B--2---:R-:W-:Y:S05]  /*a2c0*/  @!P1 NANOSLEEP.SYNCS 0x989680 ;  /* 0x009896800000995d */ /* 0x004fea0003900000 */
[----:B------:R-:W2:Y:S02]  /*a2d0*/  @!P1 SYNCS.PHASECHK.TRANS64 P1, [R4+URZ+0x88], R7 ;  /* 0x00008807040095a7 */ /* 0x000ea400080210ff */
[----:B--2---:R-:W-:Y:S05]  /*a2e0*/  @!P1 BRA `(.L_x_141) ;  /* 0xfffffffc00f09947 */ /* 0x004fea000383ffff */
[----:B------:R-:W-:Y:S05]  /*a2f0*/  BRA `(.L_x_142) ;  /* 0xffffffcc00f47947 */ /* 0x000fea000383ffff */
.L_x_60:
[----:B-1----:R1:W2:Y:S02]  /*a300*/  SYNCS.PHASECHK.TRANS64.TRYWAIT P0, [R2+URZ+0x90], RZ ;  /* 0x000090ff020075a7 */ /* 0x0022a400080011ff */
[----:B--2---:R-:W-:Y:S05]  /*a310*/  @!P0 NANOSLEEP.SYNCS 0x989680 ;  /* 0x009896800000895d */ /* 0x004fea0003900000 */
[----:B------:R-:W2:Y:S02]  /*a320*/  @!P0 SYNCS.PHASECHK.TRANS64 P0, [R2+URZ+0x90], RZ ;  /* 0x000090ff020085a7 */ /* 0x000ea400080010ff */
[----:B--2---:R-:W-:Y:S05]  /*a330*/  @!P0 BRA `(.L_x_60) ;  /* 0xfffffffc00f08947 */ /* 0x004fea000383ffff */
[----:B------:R-:W-:Y:S05]  /*a340*/  BRA `(.L_x_143) ;  /* 0xffffffd400847947 */ /* 0x000fea000383ffff */
.L_x_67:
[----:B-1----:R1:W2:Y:S02]  /*a350*/  SYNCS.PHASECHK.TRANS64.TRYWAIT P0, [R2+URZ+0x98], RZ ;  /* 0x000098ff020075a7 */ /* 0x0022a400080011ff */
[----:B--2---:R-:W-:Y:S05]  /*a360*/  @!P0 NANOSLEEP.SYNCS 0x989680 ;  /* 0x009896800000895d */ /* 0x004fea0003900000 */
[----:B------:R-:W2:Y:S02]  /*a370*/  @!P0 SYNCS.PHASECHK.TRANS64 P0, [R2+URZ+0x98], RZ ;  /* 0x000098ff020085a7 */ /* 0x000ea400080010ff */
[----:B--2---:R-:W-:Y:S05]  /*a380*/  @!P0 BRA `(.L_x_67) ;  /* 0xfffffffc00f08947 */ /* 0x004fea000383ffff */
[----:B------:R-:W-:Y:S05]  /*a390*/  BRA `(.L_x_144) ;  /* 0xffffffdc00787947 */ /* 0x000fea000383ffff */
.L_x_76:
[----:B------:R-:W-:Y:S02]  /*a3a0*/  MOV R0, UR8 ;  /* 0x0000000800007c02 */ /* 0x000fe40008000f00 */
[----:B------:R-:W-:-:S07]  /*a3b0*/  MOV R5, R4 ;  /* 0x0000000400057202 */ /* 0x000fce0000000f00 */
.L_x_145:
[----:B-1----:R1:W2:Y:S02]  /*a3c0*/  SYNCS.PHASECHK.TRANS64.TRYWAIT P0, [R0+URZ+0xb0], R5 ;  /* 0x0000b005000075a7 */ /* 0x0022a400080011ff */
[----:B--2---:R-:W-:Y:S05]  /*a3d0*/  @!P0 NANOSLEEP.SYNCS 0x989680 ;  /* 0x009896800000895d */ /* 0x004fea0003900000 */
[----:B------:R-:W2:Y:S02]  /*a3e0*/  @!P0 SYNCS.PHASECHK.TRANS64 P0, [R0+URZ+0xb0], R5 ;  /* 0x0000b005000085a7 */ /* 0x000ea400080010ff */
[----:B--2---:R-:W-:Y:S05]  /*a3f0*/  @!P0 BRA `(.L_x_145) ;  /* 0xfffffffc00f08947 */ /* 0x004fea000383ffff */
[----:B------:R-:W-:Y:S05]  /*a400*/  BRA `(.L_x_146) ;  /* 0xffffffe800747947 */ /* 0x000fea000383ffff */
        .weak           $__internal_0_$__cuda_sm10x_tcgen05_guardrail_trap_col_being_dealloced_not_returned_by_alloc
        .type           $__internal_0_$__cuda_sm10x_tcgen05_guardrail_trap_col_being_dealloced_not_returned_by_alloc,@function
        .size           $__internal_0_$__cuda_sm10x_tcgen05_guardrail_trap_col_being_dealloced_not_returned_by_alloc,($__internal_1_$__cuda_sm10x_tcgen05_guardrail_trap_phase_invalid_during_alloc - $__internal_0_$__cuda_sm10x_tcgen05_guardrail_trap_col_being_dealloced_not_returned_by_alloc)
$__internal_0_$__cuda_sm10x_tcgen05_guardrail_trap_col_being_dealloced_not_returned_by_alloc:
[----:B------:R-:W-:Y:S05]  /*a410*/  BPT.TRAP 0x1 ;  /* 0x000000040000795c */ /* 0x000fea0000300000 */
[----:B------:R-:W-:-:S04]  /*a420*/  HFMA2 R3, -RZ, RZ, 0, 0 ;  /* 0x00000000ff037431 */ /* 0x000fc800000001ff */
[----:B------:R-:W-:Y:S05]  /*a430*/  RET.REL.NODEC R2 `(kernel_cutlass_kernel_flash_attncuteflash_bwd_sm100FlashAttentionBackwardSm100_object_at__tensor0000o9611101213_None_tensor0000o9611101213_None_tensor0000o9611101213_tensorptrf32gmemo1i64_0) ;  /* 0xffffff5802f07950 */ /* 0x000fea0003c3ffff */
        .weak           $__internal_1_$__cuda_sm10x_tcgen05_guardrail_trap_phase_invalid_during_alloc
        .type           $__internal_1_$__cuda_sm10x_tcgen05_guardrail_trap_phase_invalid_during_alloc,@function
        .size           $__internal_1_$__cuda_sm10x_tcgen05_guardrail_trap_phase_invalid_during_alloc,($__internal_2_$__cuda_sm10x_tcgen05_guardrail_trap_unallocated_columns_being_dealloced - $__internal_1_$__cuda_sm10x_tcgen05_guardrail_trap_phase_invalid_during_alloc)
$__internal_1_$__cuda_sm10x_tcgen05_guardrail_trap_phase_invalid_during_alloc:
[----:B------:R-:W-:Y:S05]  /*a440*/  BPT.TRAP 0x1 ;  /* 0x000000040000795c */ /* 0x000fea0000300000 */
[----:B------:R-:W-:-:S04]  /*a450*/  MOV R3, 0x0 ;  /* 0x0000000000037802 */ /* 0x000fc80000000f00 */
[----:B------:R-:W-:Y:S05]  /*a460*/  RET.REL.NODEC R2 `(kernel_cutlass_kernel_flash_attncuteflash_bwd_sm100FlashAttentionBackwardSm100_object_at__tensor0000o9611101213_None_tensor0000o9611101213_None_tensor0000o9611101213_tensorptrf32gmemo1i64_0) ;  /* 0xffffff5802e47950 */ /* 0x000fea0003c3ffff */
        .weak           $__internal_2_$__cuda_sm10x_tcgen05_guardrail_trap_unallocated_columns_being_dealloced
        .type           $__internal_2_$__cuda_sm10x_tcgen05_guardrail_trap_unallocated_columns_being_dealloced,@function
        .size           $__internal_2_$__cuda_sm10x_tcgen05_guardrail_trap_unallocated_columns_being_dealloced,(.L_x_150 - $__internal_2_$__cuda_sm10x_tcgen05_guardrail_trap_unallocated_columns_being_dealloced)
$__internal_2_$__cuda_sm10x_tcgen05_guardrail_trap_unallocated_columns_being_dealloced:
[----:B------:R-:W-:Y:S05]  /*a470*/  BPT.TRAP 0x1 ;  /* 0x000000040000795c */ /* 0x000fea0000300000 */
[----:B------:R-:W-:-:S04]  /*a480*/  HFMA2 R3, -RZ, RZ, 0, 0 ;  /* 0x00000000ff037431 */ /* 0x000fc800000001ff */
[----:B------:R-:W-:Y:S05]  /*a490*/  RET.REL.NODEC R2 `(kernel_cutlass_kernel_flash_attncuteflash_bwd_sm100FlashAttentionBackwardSm100_object_at__tensor0000o9611101213_None_tensor0000o9611101213_None_tensor0000o9611101213_tensorptrf32gmemo1i64_0) ;  /* 0xffffff5802d87950 */ /* 0x000fea0003c3ffff */
.L_x_147:
[----:B------:R-:W-:-:S00]  /*a4a0*/  BRA `(.L_x_147) ;  /* 0xfffffffc00fc7947 */ /* 0x000fc0000383ffff */
[----:B------:R-:W-:-:S00]  /*a4b0*/  NOP ;  /* 0x0000000000007918 */ /* 0x000fc00000000000 */
        /* <DEDUP_REMOVED lines=12> */
.L_x_150:


//--------------------- .nv.shared.kernel_cutlass_kernel_flash_attncuteflash_bwd_sm100FlashAttentionBackwardSm100_object_at__tensor0000o9611101213_None_tensor0000o9611101213_None_tensor0000o9611101213_tensorptrf32gmemo1i64_0 --------------------------
	.section	.nv.shared.kernel_cutlass_kernel_flash_attncuteflash_bwd_sm100FlashAttentionBackwardSm100_object_at__tensor0000o9611101213_None_tensor0000o9611101213_None_tensor0000o9611101213_tensorptrf32gmemo1i64_0,"aw",@nobits
	.sectionflags	@""
	.align	1024
	.zero		1024


//--------------------- .nv.shared.reserved.0     --------------------------
	.section	.nv.shared.reserved.0,"aw",@nobits
	.align	8
	.weak		__nv_reservedSMEM_offset_0_alias
	.size		__nv_reservedSMEM_offset_0_alias, 0, 64
	.other		__nv_reservedSMEM_offset_0_alias,@"STO_CUDA_RESERVED_SHARED STV_DEFAULT"
__nv_reservedSMEM_offset_0_alias:
	.zero		0
.nv.shared.reserved.0:
	.zero		64
	.weak		__nv_reservedSMEM_allocation_phase
	.type		__nv_reservedSMEM_allocation_phase,@object
	.size		__nv_reservedSMEM_allocation_phase,(.L_0 - __nv_reservedSMEM_allocation_phase)
__nv_reservedSMEM_allocation_phase:
	.zero		1
.L_0:
	.zero		7
	.weak		__nv_reservedSMEM_devtool_atexit_pc
	.type		__nv_reservedSMEM_devtool_atexit_pc,@object
	.size		__nv_reservedSMEM_devtool_atexit_pc,(__nv_reservedSMEM_allocation_mask - __nv_reservedSMEM_devtool_atexit_pc)
__nv_reservedSMEM_devtool_atexit_pc:
	.zero		8
	.weak		__nv_reservedSMEM_allocation_mask
	.type		__nv_reservedSMEM_allocation_mask,@object
	.size		__nv_reservedSMEM_allocation_mask,(.L_2 - __nv_reservedSMEM_allocation_mask)
__nv_reservedSMEM_allocation_mask:
	.zero		4
.L_2:


//--------------------- .nv.constant0.kernel_cutlass_kernel_flash_attncuteflash_bwd_sm100FlashAttentionBackwardSm100_object_at__tensor0000o9611101213_None_tensor0000o9611101213_None_tensor0000o9611101213_tensorptrf32gmemo1i64_0 --------------------------
	.section	.nv.constant0.kernel_cutlass_kernel_flash_attncuteflash_bwd_sm100FlashAttentionBackwardSm100_object_at__tensor0000o9611101213_None_tensor0000o9611101213_None_tensor0000o9611101213_tensorptrf32gmemo1i64_0,"a",@progbits
	.sectionflags	@""
	.align	4
.nv.constant0.kernel_cutlass_kernel_flash_attncuteflash_bwd_sm100FlashAttentionBackwardSm100_object_at__tensor0000o9611101213_None_tensor0000o9611101213_None_tensor0000o9611101213_tensorptrf32gmemo1i64_0:
	.zero		2032


//--------------------- SYMBOLS --------------------------

	.type		.nv.reservedSmem.offset0,@object
	.size		.nv.reservedSmem.offset0,0x4
	.type		.nv.reservedSmem.cap,@object
	.size		.nv.reservedSmem.cap,0x4
